//
// Generated by NVIDIA NVVM Compiler
//
// Compiler Build ID: CL-36424714
// Cuda compilation tools, release 13.0, V13.0.88
// Based on NVVM 20.0.0
//

.version 9.0
.target sm_100
.address_size 64

	// .globl	_Z23mma_16x16x32_simulationPK6__halfS1_Pf

.visible .entry _Z23mma_16x16x32_simulationPK6__halfS1_Pf(
	.param .u64 .ptr .align 1 _Z23mma_16x16x32_simulationPK6__halfS1_Pf_param_0,
	.param .u64 .ptr .align 1 _Z23mma_16x16x32_simulationPK6__halfS1_Pf_param_1,
	.param .u64 .ptr .align 1 _Z23mma_16x16x32_simulationPK6__halfS1_Pf_param_2
)
{
	.reg .pred 	%p<2>;
	.reg .b32 	%r<36>;
	.reg .b32 	%f<18>;
	.reg .b64 	%rd<9>;

	ld.param.u64 	%rd1, [_Z23mma_16x16x32_simulationPK6__halfS1_Pf_param_0];
	ld.param.u64 	%rd2, [_Z23mma_16x16x32_simulationPK6__halfS1_Pf_param_1];
	ld.param.u64 	%rd3, [_Z23mma_16x16x32_simulationPK6__halfS1_Pf_param_2];
	mov.u32 	%r1, %tid.x;
	setp.gt.u32 	%p1, %r1, 31;
	@%p1 bra 	$L__BB0_2;
	cvta.to.global.u64 	%rd4, %rd1;
	cvta.to.global.u64 	%rd5, %rd2;
	cvta.to.global.u64 	%rd6, %rd3;
	mov.b32 	%r2, 32;
	wmma.load.a.sync.aligned.row.m16n16k16.global.f16 	{%r3, %r4, %r5, %r6, %r7, %r8, %r9, %r10}, [%rd4], %r2;
	mov.b32 	%r11, 16;
	wmma.load.b.sync.aligned.col.m16n16k16.global.f16 	{%r12, %r13, %r14, %r15, %r16, %r17, %r18, %r19}, [%rd5], %r11;
	mov.f32 	%f1, 0f00000000;
	wmma.mma.sync.aligned.row.col.m16n16k16.f32.f32 {%f2, %f3, %f4, %f5, %f6, %f7, %f8, %f9}, {%r3, %r4, %r5, %r6, %r7, %r8, %r9, %r10}, {%r12, %r13, %r14, %r15, %r16, %r17, %r18, %r19}, {%f1, %f1, %f1, %f1, %f1, %f1, %f1, %f1};
	add.s64 	%rd7, %rd4, 32;
	wmma.load.a.sync.aligned.row.m16n16k16.global.f16 	{%r20, %r21, %r22, %r23, %r24, %r25, %r26, %r27}, [%rd7], %r2;
	add.s64 	%rd8, %rd5, 512;
	wmma.load.b.sync.aligned.col.m16n16k16.global.f16 	{%r28, %r29, %r30, %r31, %r32, %r33, %r34, %r35}, [%rd8], %r11;
	wmma.mma.sync.aligned.row.col.m16n16k16.f32.f32 {%f10, %f11, %f12, %f13, %f14, %f15, %f16, %f17}, {%r20, %r21, %r22, %r23, %r24, %r25, %r26, %r27}, {%r28, %r29, %r30, %r31, %r32, %r33, %r34, %r35}, {%f2, %f3, %f4, %f5, %f6, %f7, %f8, %f9};
	wmma.store.d.sync.aligned.row.m16n16k16.global.f32 	[%rd6], {%f10, %f11, %f12, %f13, %f14, %f15, %f16, %f17}, %r11;
$L__BB0_2:
	ret;

}
	// .globl	_Z17mma_standard_gemmPK6__halfS1_Pfi
.visible .entry _Z17mma_standard_gemmPK6__halfS1_Pfi(
	.param .u64 .ptr .align 1 _Z17mma_standard_gemmPK6__halfS1_Pfi_param_0,
	.param .u64 .ptr .align 1 _Z17mma_standard_gemmPK6__halfS1_Pfi_param_1,
	.param .u64 .ptr .align 1 _Z17mma_standard_gemmPK6__halfS1_Pfi_param_2,
	.param .u32 _Z17mma_standard_gemmPK6__halfS1_Pfi_param_3
)
{
	.reg .pred 	%p<7>;
	.reg .b32 	%r<116>;
	.reg .b32 	%f<125>;
	.reg .b64 	%rd<31>;

	ld.param.u64 	%rd7, [_Z17mma_standard_gemmPK6__halfS1_Pfi_param_0];
	ld.param.u32 	%r17, [_Z17mma_standard_gemmPK6__halfS1_Pfi_param_3];
	cvta.to.global.u64 	%rd29, %rd7;
	mov.u32 	%r18, %tid.x;
	setp.gt.u32 	%p1, %r18, 31;
	@%p1 bra 	$L__BB1_9;
	setp.gt.s32 	%p2, %r17, 0;
	mov.f32 	%f117, 0f00000000;
	mov.f32 	%f118, %f117;
	mov.f32 	%f119, %f117;
	mov.f32 	%f120, %f117;
	mov.f32 	%f121, %f117;
	mov.f32 	%f122, %f117;
	mov.f32 	%f123, %f117;
	mov.f32 	%f124, %f117;
	@%p2 bra 	$L__BB1_2;
	bra.uni 	$L__BB1_8;
$L__BB1_2:
	add.s32 	%r20, %r17, -1;
	shr.u32 	%r21, %r20, 4;
	add.s32 	%r1, %r21, 1;
	setp.lt.u32 	%p3, %r17, 49;
	mov.b32 	%r113, 0;
	mov.f32 	%f117, 0f00000000;
	mov.f32 	%f118, %f117;
	mov.f32 	%f119, %f117;
	mov.f32 	%f120, %f117;
	mov.f32 	%f121, %f117;
	mov.f32 	%f122, %f117;
	mov.f32 	%f123, %f117;
	mov.f32 	%f124, %f117;
	@%p3 bra 	$L__BB1_5;
	and.b32  	%r23, %r1, 536870908;
	neg.s32 	%r110, %r23;
	mov.f32 	%f117, 0f00000000;
	mov.b32 	%r111, 0;
	mov.u32 	%r113, %r111;
$L__BB1_4:
	ld.param.u64 	%rd26, [_Z17mma_standard_gemmPK6__halfS1_Pfi_param_1];
	wmma.load.a.sync.aligned.row.m16n16k16.global.f16 	{%r24, %r25, %r26, %r27, %r28, %r29, %r30, %r31}, [%rd29], %r17;
	cvta.to.global.u64 	%rd10, %rd26;
	mul.wide.u32 	%rd11, %r111, 2;
	add.s64 	%rd12, %rd10, %rd11;
	mov.b32 	%r32, 16;
	wmma.load.b.sync.aligned.col.m16n16k16.global.f16 	{%r33, %r34, %r35, %r36, %r37, %r38, %r39, %r40}, [%rd12], %r32;
	wmma.mma.sync.aligned.row.col.m16n16k16.f32.f32 {%f61, %f62, %f63, %f64, %f65, %f66, %f67, %f68}, {%r24, %r25, %r26, %r27, %r28, %r29, %r30, %r31}, {%r33, %r34, %r35, %r36, %r37, %r38, %r39, %r40}, {%f124, %f123, %f122, %f121, %f120, %f119, %f118, %f117};
	add.s64 	%rd13, %rd29, 32;
	wmma.load.a.sync.aligned.row.m16n16k16.global.f16 	{%r41, %r42, %r43, %r44, %r45, %r46, %r47, %r48}, [%rd13], %r17;
	add.s64 	%rd14, %rd12, 512;
	wmma.load.b.sync.aligned.col.m16n16k16.global.f16 	{%r49, %r50, %r51, %r52, %r53, %r54, %r55, %r56}, [%rd14], %r32;
	wmma.mma.sync.aligned.row.col.m16n16k16.f32.f32 {%f69, %f70, %f71, %f72, %f73, %f74, %f75, %f76}, {%r41, %r42, %r43, %r44, %r45, %r46, %r47, %r48}, {%r49, %r50, %r51, %r52, %r53, %r54, %r55, %r56}, {%f61, %f62, %f63, %f64, %f65, %f66, %f67, %f68};
	add.s64 	%rd15, %rd29, 64;
	wmma.load.a.sync.aligned.row.m16n16k16.global.f16 	{%r57, %r58, %r59, %r60, %r61, %r62, %r63, %r64}, [%rd15], %r17;
	add.s64 	%rd16, %rd12, 1024;
	wmma.load.b.sync.aligned.col.m16n16k16.global.f16 	{%r65, %r66, %r67, %r68, %r69, %r70, %r71, %r72}, [%rd16], %r32;
	wmma.mma.sync.aligned.row.col.m16n16k16.f32.f32 {%f77, %f78, %f79, %f80, %f81, %f82, %f83, %f84}, {%r57, %r58, %r59, %r60, %r61, %r62, %r63, %r64}, {%r65, %r66, %r67, %r68, %r69, %r70, %r71, %r72}, {%f69, %f70, %f71, %f72, %f73, %f74, %f75, %f76};
	add.s64 	%rd17, %rd29, 96;
	wmma.load.a.sync.aligned.row.m16n16k16.global.f16 	{%r73, %r74, %r75, %r76, %r77, %r78, %r79, %r80}, [%rd17], %r17;
	add.s64 	%rd18, %rd12, 1536;
	wmma.load.b.sync.aligned.col.m16n16k16.global.f16 	{%r81, %r82, %r83, %r84, %r85, %r86, %r87, %r88}, [%rd18], %r32;
	wmma.mma.sync.aligned.row.col.m16n16k16.f32.f32 {%f124, %f123, %f122, %f121, %f120, %f119, %f118, %f117}, {%r73, %r74, %r75, %r76, %r77, %r78, %r79, %r80}, {%r81, %r82, %r83, %r84, %r85, %r86, %r87, %r88}, {%f77, %f78, %f79, %f80, %f81, %f82, %f83, %f84};
	add.s32 	%r113, %r113, 64;
	add.s32 	%r111, %r111, 1024;
	add.s64 	%rd29, %rd29, 128;
	add.s32 	%r110, %r110, 4;
	setp.ne.s32 	%p4, %r110, 0;
	@%p4 bra 	$L__BB1_4;
$L__BB1_5:
	add.s32 	%r89, %r17, -1;
	shr.u32 	%r90, %r89, 4;
	add.s32 	%r91, %r90, 1;
	and.b32  	%r10, %r91, 3;
	setp.eq.s32 	%p5, %r10, 0;
	@%p5 bra 	$L__BB1_8;
	ld.param.u64 	%rd25, [_Z17mma_standard_gemmPK6__halfS1_Pfi_param_0];
	shl.b32 	%r115, %r113, 4;
	mul.wide.u32 	%rd19, %r113, 2;
	cvta.to.global.u64 	%rd20, %rd25;
	add.s64 	%rd30, %rd20, %rd19;
	neg.s32 	%r114, %r10;
$L__BB1_7:
	.pragma "nounroll";
	ld.param.u64 	%rd27, [_Z17mma_standard_gemmPK6__halfS1_Pfi_param_1];
	wmma.load.a.sync.aligned.row.m16n16k16.global.f16 	{%r92, %r93, %r94, %r95, %r96, %r97, %r98, %r99}, [%rd30], %r17;
	cvta.to.global.u64 	%rd21, %rd27;
	mul.wide.u32 	%rd22, %r115, 2;
	add.s64 	%rd23, %rd21, %rd22;
	mov.b32 	%r100, 16;
	wmma.load.b.sync.aligned.col.m16n16k16.global.f16 	{%r101, %r102, %r103, %r104, %r105, %r106, %r107, %r108}, [%rd23], %r100;
	wmma.mma.sync.aligned.row.col.m16n16k16.f32.f32 {%f124, %f123, %f122, %f121, %f120, %f119, %f118, %f117}, {%r92, %r93, %r94, %r95, %r96, %r97, %r98, %r99}, {%r101, %r102, %r103, %r104, %r105, %r106, %r107, %r108}, {%f124, %f123, %f122, %f121, %f120, %f119, %f118, %f117};
	add.s32 	%r115, %r115, 256;
	add.s64 	%rd30, %rd30, 32;
	add.s32 	%r114, %r114, 1;
	setp.ne.s32 	%p6, %r114, 0;
	@%p6 bra 	$L__BB1_7;
$L__BB1_8:
	ld.param.u64 	%rd28, [_Z17mma_standard_gemmPK6__halfS1_Pfi_param_2];
	cvta.to.global.u64 	%rd24, %rd28;
	mov.b32 	%r109, 16;
	wmma.store.d.sync.aligned.row.m16n16k16.global.f32 	[%rd24], {%f124, %f123, %f122, %f121, %f120, %f119, %f118, %f117}, %r109;
$L__BB1_9:
	ret;

}
	// .globl	_Z17gpu_software_gemmPK6__halfS1_Pfiii
.visible .entry _Z17gpu_software_gemmPK6__halfS1_Pfiii(
	.param .u64 .ptr .align 1 _Z17gpu_software_gemmPK6__halfS1_Pfiii_param_0,
	.param .u64 .ptr .align 1 _Z17gpu_software_gemmPK6__halfS1_Pfiii_param_1,
	.param .u64 .ptr .align 1 _Z17gpu_software_gemmPK6__halfS1_Pfiii_param_2,
	.param .u32 _Z17gpu_software_gemmPK6__halfS1_Pfiii_param_3,
	.param .u32 _Z17gpu_software_gemmPK6__halfS1_Pfiii_param_4,
	.param .u32 _Z17gpu_software_gemmPK6__halfS1_Pfiii_param_5
)
{
	.reg .pred 	%p<13>;
	.reg .b16 	%rs<59>;
	.reg .b32 	%r<48>;
	.reg .b32 	%f<112>;
	.reg .b64 	%rd<43>;

	ld.param.u64 	%rd11, [_Z17gpu_software_gemmPK6__halfS1_Pfiii_param_0];
	ld.param.u64 	%rd12, [_Z17gpu_software_gemmPK6__halfS1_Pfiii_param_1];
	ld.param.u64 	%rd10, [_Z17gpu_software_gemmPK6__halfS1_Pfiii_param_2];
	ld.param.u32 	%r27, [_Z17gpu_software_gemmPK6__halfS1_Pfiii_param_3];
	ld.param.u32 	%r25, [_Z17gpu_software_gemmPK6__halfS1_Pfiii_param_4];
	ld.param.u32 	%r26, [_Z17gpu_software_gemmPK6__halfS1_Pfiii_param_5];
	cvta.to.global.u64 	%rd1, %rd12;
	cvta.to.global.u64 	%rd2, %rd11;
	mov.u32 	%r28, %ctaid.y;
	mov.u32 	%r29, %ntid.y;
	mov.u32 	%r30, %tid.y;
	mad.lo.s32 	%r1, %r28, %r29, %r30;
	mov.u32 	%r31, %ctaid.x;
	mov.u32 	%r32, %ntid.x;
	mov.u32 	%r33, %tid.x;
	mad.lo.s32 	%r2, %r31, %r32, %r33;
	setp.ge.s32 	%p1, %r1, %r27;
	setp.ge.s32 	%p2, %r2, %r25;
	or.pred  	%p3, %p1, %p2;
	@%p3 bra 	$L__BB2_15;
	setp.lt.s32 	%p4, %r26, 1;
	mov.f32 	%f111, 0f00000000;
	@%p4 bra 	$L__BB2_14;
	mul.lo.s32 	%r3, %r26, %r1;
	mul.lo.s32 	%r4, %r26, %r2;
	and.b32  	%r5, %r26, 15;
	setp.lt.u32 	%p5, %r26, 16;
	mov.f32 	%f111, 0f00000000;
	mov.b32 	%r44, 0;
	@%p5 bra 	$L__BB2_5;
	and.b32  	%r44, %r26, 2147483632;
	neg.s32 	%r42, %r44;
	mul.wide.u32 	%rd13, %r3, 2;
	add.s64 	%rd14, %rd13, %rd2;
	add.s64 	%rd41, %rd14, 16;
	add.s64 	%rd4, %rd1, 16;
	mov.f32 	%f111, 0f00000000;
	mov.u32 	%r41, %r4;
$L__BB2_4:
	.pragma "nounroll";
	mul.wide.s32 	%rd15, %r41, 2;
	add.s64 	%rd16, %rd4, %rd15;
	ld.global.u16 	%rs1, [%rd41+-16];
	// begin inline asm
	{  cvt.f32.f16 %f18, %rs1;}

	// end inline asm
	ld.global.u16 	%rs2, [%rd16+-16];
	// begin inline asm
	{  cvt.f32.f16 %f19, %rs2;}

	// end inline asm
	fma.rn.f32 	%f50, %f18, %f19, %f111;
	ld.global.u16 	%rs3, [%rd41+-14];
	// begin inline asm
	{  cvt.f32.f16 %f20, %rs3;}

	// end inline asm
	ld.global.u16 	%rs4, [%rd16+-14];
	// begin inline asm
	{  cvt.f32.f16 %f21, %rs4;}

	// end inline asm
	fma.rn.f32 	%f51, %f20, %f21, %f50;
	ld.global.u16 	%rs5, [%rd41+-12];
	// begin inline asm
	{  cvt.f32.f16 %f22, %rs5;}

	// end inline asm
	ld.global.u16 	%rs6, [%rd16+-12];
	// begin inline asm
	{  cvt.f32.f16 %f23, %rs6;}

	// end inline asm
	fma.rn.f32 	%f52, %f22, %f23, %f51;
	ld.global.u16 	%rs7, [%rd41+-10];
	// begin inline asm
	{  cvt.f32.f16 %f24, %rs7;}

	// end inline asm
	ld.global.u16 	%rs8, [%rd16+-10];
	// begin inline asm
	{  cvt.f32.f16 %f25, %rs8;}

	// end inline asm
	fma.rn.f32 	%f53, %f24, %f25, %f52;
	ld.global.u16 	%rs9, [%rd41+-8];
	// begin inline asm
	{  cvt.f32.f16 %f26, %rs9;}

	// end inline asm
	ld.global.u16 	%rs10, [%rd16+-8];
	// begin inline asm
	{  cvt.f32.f16 %f27, %rs10;}

	// end inline asm
	fma.rn.f32 	%f54, %f26, %f27, %f53;
	ld.global.u16 	%rs11, [%rd41+-6];
	// begin inline asm
	{  cvt.f32.f16 %f28, %rs11;}

	// end inline asm
	ld.global.u16 	%rs12, [%rd16+-6];
	// begin inline asm
	{  cvt.f32.f16 %f29, %rs12;}

	// end inline asm
	fma.rn.f32 	%f55, %f28, %f29, %f54;
	ld.global.u16 	%rs13, [%rd41+-4];
	// begin inline asm
	{  cvt.f32.f16 %f30, %rs13;}

	// end inline asm
	ld.global.u16 	%rs14, [%rd16+-4];
	// begin inline asm
	{  cvt.f32.f16 %f31, %rs14;}

	// end inline asm
	fma.rn.f32 	%f56, %f30, %f31, %f55;
	ld.global.u16 	%rs15, [%rd41+-2];
	// begin inline asm
	{  cvt.f32.f16 %f32, %rs15;}

	// end inline asm
	ld.global.u16 	%rs16, [%rd16+-2];
	// begin inline asm
	{  cvt.f32.f16 %f33, %rs16;}

	// end inline asm
	fma.rn.f32 	%f57, %f32, %f33, %f56;
	ld.global.u16 	%rs17, [%rd41];
	// begin inline asm
	{  cvt.f32.f16 %f34, %rs17;}

	// end inline asm
	ld.global.u16 	%rs18, [%rd16];
	// begin inline asm
	{  cvt.f32.f16 %f35, %rs18;}

	// end inline asm
	fma.rn.f32 	%f58, %f34, %f35, %f57;
	ld.global.u16 	%rs19, [%rd41+2];
	// begin inline asm
	{  cvt.f32.f16 %f36, %rs19;}

	// end inline asm
	ld.global.u16 	%rs20, [%rd16+2];
	// begin inline asm
	{  cvt.f32.f16 %f37, %rs20;}

	// end inline asm
	fma.rn.f32 	%f59, %f36, %f37, %f58;
	ld.global.u16 	%rs21, [%rd41+4];
	// begin inline asm
	{  cvt.f32.f16 %f38, %rs21;}

	// end inline asm
	ld.global.u16 	%rs22, [%rd16+4];
	// begin inline asm
	{  cvt.f32.f16 %f39, %rs22;}

	// end inline asm
	fma.rn.f32 	%f60, %f38, %f39, %f59;
	ld.global.u16 	%rs23, [%rd41+6];
	// begin inline asm
	{  cvt.f32.f16 %f40, %rs23;}

	// end inline asm
	ld.global.u16 	%rs24, [%rd16+6];
	// begin inline asm
	{  cvt.f32.f16 %f41, %rs24;}

	// end inline asm
	fma.rn.f32 	%f61, %f40, %f41, %f60;
	ld.global.u16 	%rs25, [%rd41+8];
	// begin inline asm
	{  cvt.f32.f16 %f42, %rs25;}

	// end inline asm
	ld.global.u16 	%rs26, [%rd16+8];
	// begin inline asm
	{  cvt.f32.f16 %f43, %rs26;}

	// end inline asm
	fma.rn.f32 	%f62, %f42, %f43, %f61;
	ld.global.u16 	%rs27, [%rd41+10];
	// begin inline asm
	{  cvt.f32.f16 %f44, %rs27;}

	// end inline asm
	ld.global.u16 	%rs28, [%rd16+10];
	// begin inline asm
	{  cvt.f32.f16 %f45, %rs28;}

	// end inline asm
	fma.rn.f32 	%f63, %f44, %f45, %f62;
	ld.global.u16 	%rs29, [%rd41+12];
	// begin inline asm
	{  cvt.f32.f16 %f46, %rs29;}

	// end inline asm
	ld.global.u16 	%rs30, [%rd16+12];
	// begin inline asm
	{  cvt.f32.f16 %f47, %rs30;}

	// end inline asm
	fma.rn.f32 	%f64, %f46, %f47, %f63;
	ld.global.u16 	%rs31, [%rd41+14];
	// begin inline asm
	{  cvt.f32.f16 %f48, %rs31;}

	// end inline asm
	ld.global.u16 	%rs32, [%rd16+14];
	// begin inline asm
	{  cvt.f32.f16 %f49, %rs32;}

	// end inline asm
	fma.rn.f32 	%f111, %f48, %f49, %f64;
	add.s32 	%r42, %r42, 16;
	add.s64 	%rd41, %rd41, 32;
	add.s32 	%r41, %r41, 16;
	setp.ne.s32 	%p6, %r42, 0;
	@%p6 bra 	$L__BB2_4;
$L__BB2_5:
	setp.eq.s32 	%p7, %r5, 0;
	@%p7 bra 	$L__BB2_14;
	and.b32  	%r13, %r26, 7;
	setp.lt.u32 	%p8, %r5, 8;
	@%p8 bra 	$L__BB2_8;
	add.s32 	%r35, %r44, %r3;
	mul.wide.u32 	%rd17, %r35, 2;
	add.s64 	%rd18, %rd2, %rd17;
	ld.global.u16 	%rs33, [%rd18];
	// begin inline asm
	{  cvt.f32.f16 %f66, %rs33;}

	// end inline asm
	add.s32 	%r36, %r44, %r4;
	mul.wide.s32 	%rd19, %r36, 2;
	add.s64 	%rd20, %rd1, %rd19;
	ld.global.u16 	%rs34, [%rd20];
	// begin inline asm
	{  cvt.f32.f16 %f67, %rs34;}

	// end inline asm
	fma.rn.f32 	%f82, %f66, %f67, %f111;
	cvt.u64.u32 	%rd21, %r3;
	cvt.u64.u32 	%rd22, %r44;
	add.s64 	%rd23, %rd22, %rd21;
	shl.b64 	%rd24, %rd23, 1;
	add.s64 	%rd25, %rd2, %rd24;
	ld.global.u16 	%rs35, [%rd25+2];
	// begin inline asm
	{  cvt.f32.f16 %f68, %rs35;}

	// end inline asm
	ld.global.u16 	%rs36, [%rd20+2];
	// begin inline asm
	{  cvt.f32.f16 %f69, %rs36;}

	// end inline asm
	fma.rn.f32 	%f83, %f68, %f69, %f82;
	ld.global.u16 	%rs37, [%rd25+4];
	// begin inline asm
	{  cvt.f32.f16 %f70, %rs37;}

	// end inline asm
	ld.global.u16 	%rs38, [%rd20+4];
	// begin inline asm
	{  cvt.f32.f16 %f71, %rs38;}

	// end inline asm
	fma.rn.f32 	%f84, %f70, %f71, %f83;
	ld.global.u16 	%rs39, [%rd25+6];
	// begin inline asm
	{  cvt.f32.f16 %f72, %rs39;}

	// end inline asm
	ld.global.u16 	%rs40, [%rd20+6];
	// begin inline asm
	{  cvt.f32.f16 %f73, %rs40;}

	// end inline asm
	fma.rn.f32 	%f85, %f72, %f73, %f84;
	ld.global.u16 	%rs41, [%rd25+8];
	// begin inline asm
	{  cvt.f32.f16 %f74, %rs41;}

	// end inline asm
	ld.global.u16 	%rs42, [%rd20+8];
	// begin inline asm
	{  cvt.f32.f16 %f75, %rs42;}

	// end inline asm
	fma.rn.f32 	%f86, %f74, %f75, %f85;
	ld.global.u16 	%rs43, [%rd25+10];
	// begin inline asm
	{  cvt.f32.f16 %f76, %rs43;}

	// end inline asm
	ld.global.u16 	%rs44, [%rd20+10];
	// begin inline asm
	{  cvt.f32.f16 %f77, %rs44;}

	// end inline asm
	fma.rn.f32 	%f87, %f76, %f77, %f86;
	ld.global.u16 	%rs45, [%rd25+12];
	// begin inline asm
	{  cvt.f32.f16 %f78, %rs45;}

	// end inline asm
	ld.global.u16 	%rs46, [%rd20+12];
	// begin inline asm
	{  cvt.f32.f16 %f79, %rs46;}

	// end inline asm
	fma.rn.f32 	%f88, %f78, %f79, %f87;
	ld.global.u16 	%rs47, [%rd25+14];
	// begin inline asm
	{  cvt.f32.f16 %f80, %rs47;}

	// end inline asm
	ld.global.u16 	%rs48, [%rd20+14];
	// begin inline asm
	{  cvt.f32.f16 %f81, %rs48;}

	// end inline asm
	fma.rn.f32 	%f111, %f80, %f81, %f88;
	add.s32 	%r44, %r44, 8;
$L__BB2_8:
	setp.eq.s32 	%p9, %r13, 0;
	@%p9 bra 	$L__BB2_14;
	and.b32  	%r16, %r26, 3;
	setp.lt.u32 	%p10, %r13, 4;
	@%p10 bra 	$L__BB2_11;
	add.s32 	%r37, %r44, %r3;
	mul.wide.u32 	%rd26, %r37, 2;
	add.s64 	%rd27, %rd2, %rd26;
	ld.global.u16 	%rs49, [%rd27];
	// begin inline asm
	{  cvt.f32.f16 %f90, %rs49;}

	// end inline asm
	add.s32 	%r38, %r44, %r4;
	mul.wide.s32 	%rd28, %r38, 2;
	add.s64 	%rd29, %rd1, %rd28;
	ld.global.u16 	%rs50, [%rd29];
	// begin inline asm
	{  cvt.f32.f16 %f91, %rs50;}

	// end inline asm
	fma.rn.f32 	%f98, %f90, %f91, %f111;
	cvt.u64.u32 	%rd30, %r3;
	cvt.u64.u32 	%rd31, %r44;
	add.s64 	%rd32, %rd31, %rd30;
	shl.b64 	%rd33, %rd32, 1;
	add.s64 	%rd34, %rd2, %rd33;
	ld.global.u16 	%rs51, [%rd34+2];
	// begin inline asm
	{  cvt.f32.f16 %f92, %rs51;}

	// end inline asm
	ld.global.u16 	%rs52, [%rd29+2];
	// begin inline asm
	{  cvt.f32.f16 %f93, %rs52;}

	// end inline asm
	fma.rn.f32 	%f99, %f92, %f93, %f98;
	ld.global.u16 	%rs53, [%rd34+4];
	// begin inline asm
	{  cvt.f32.f16 %f94, %rs53;}

	// end inline asm
	ld.global.u16 	%rs54, [%rd29+4];
	// begin inline asm
	{  cvt.f32.f16 %f95, %rs54;}

	// end inline asm
	fma.rn.f32 	%f100, %f94, %f95, %f99;
	ld.global.u16 	%rs55, [%rd34+6];
	// begin inline asm
	{  cvt.f32.f16 %f96, %rs55;}

	// end inline asm
	ld.global.u16 	%rs56, [%rd29+6];
	// begin inline asm
	{  cvt.f32.f16 %f97, %rs56;}

	// end inline asm
	fma.rn.f32 	%f111, %f96, %f97, %f100;
	add.s32 	%r44, %r44, 4;
$L__BB2_11:
	setp.eq.s32 	%p11, %r16, 0;
	@%p11 bra 	$L__BB2_14;
	add.s32 	%r47, %r44, %r4;
	add.s32 	%r39, %r44, %r3;
	mul.wide.u32 	%rd35, %r39, 2;
	add.s64 	%rd42, %rd2, %rd35;
	neg.s32 	%r46, %r16;
$L__BB2_13:
	.pragma "nounroll";
	mul.wide.s32 	%rd36, %r47, 2;
	add.s64 	%rd37, %rd1, %rd36;
	ld.global.u16 	%rs57, [%rd42];
	// begin inline asm
	{  cvt.f32.f16 %f101, %rs57;}

	// end inline asm
	ld.global.u16 	%rs58, [%rd37];
	// begin inline asm
	{  cvt.f32.f16 %f102, %rs58;}

	// end inline asm
	fma.rn.f32 	%f111, %f101, %f102, %f111;
	add.s32 	%r47, %r47, 1;
	add.s64 	%rd42, %rd42, 2;
	add.s32 	%r46, %r46, 1;
	setp.ne.s32 	%p12, %r46, 0;
	@%p12 bra 	$L__BB2_13;
$L__BB2_14:
	mad.lo.s32 	%r40, %r25, %r1, %r2;
	cvta.to.global.u64 	%rd38, %rd10;
	mul.wide.s32 	%rd39, %r40, 4;
	add.s64 	%rd40, %rd38, %rd39;
	st.global.f32 	[%rd40], %f111;
$L__BB2_15:
	ret;

}


// ===== COMPILED SASS (sm_100) =====

	.target	sm_100

	.elftype	@"ET_EXEC"


//--------------------- .note.nv.tkinfo           --------------------------
	.section	.note.nv.tkinfo,"",@"SHT_NOTE"
	.sectionflags	@"SHF_NOTE_NV_TKINFO"
	.tkinfo
        /*0018*/ 	.word	0x00000002
        /*0030*/ 	.string	""
        /*0030*/ 	.string	"ptxas"
        /*0030*/ 	.string	"Cuda compilation tools, release 13.0, V13.0.88"
        /*0030*/ 	.string	"Build cuda_13.0.r13.0/compiler.36424714_0"
        /*0030*/ 	.string	"-arch sm_100 -m 64 "



//--------------------- .note.nv.cuinfo           --------------------------
	.section	.note.nv.cuinfo,"",@"SHT_NOTE"
	.sectionflags	@"SHF_NOTE_NV_CUINFO"
        /*0018*/ 	.short	0x0002
        /*001a*/ 	.short	0x0064
        /*001c*/ 	.short	0x0082
	.zero		2


//--------------------- .nv.info                  --------------------------
	.section	.nv.info,"",@"SHT_CUDA_INFO"
	.align	4


	//----- nvinfo : EIATTR_REGCOUNT
	.align		4
        /*0000*/ 	.byte	0x04, 0x2f
        /*0002*/ 	.short	(.L_1 - .L_0)
	.align		4
.L_0:
        /*0004*/ 	.word	index@(_Z23mma_16x16x32_simulationPK6__halfS1_Pf)
        /*0008*/ 	.word	0x0000001c


	//----- nvinfo : EIATTR_FRAME_SIZE
	.align		4
.L_1:
        /*000c*/ 	.byte	0x04, 0x11
        /*000e*/ 	.short	(.L_3 - .L_2)
	.align		4
.L_2:
        /*0010*/ 	.word	index@(_Z23mma_16x16x32_simulationPK6__halfS1_Pf)
        /*0014*/ 	.word	0x00000000


	//----- nvinfo : EIATTR_REGCOUNT
	.align		4
.L_3:
        /*0018*/ 	.byte	0x04, 0x2f
        /*001a*/ 	.short	(.L_5 - .L_4)
	.align		4
.L_4:
        /*001c*/ 	.word	index@(_Z17mma_standard_gemmPK6__halfS1_Pfi)
        /*0020*/ 	.word	0x00000020


	//----- nvinfo : EIATTR_FRAME_SIZE
	.align		4
.L_5:
        /*0024*/ 	.byte	0x04, 0x11
        /*0026*/ 	.short	(.L_7 - .L_6)
	.align		4
.L_6:
        /*0028*/ 	.word	index@(_Z17mma_standard_gemmPK6__halfS1_Pfi)
        /*002c*/ 	.word	0x00000000


	//----- nvinfo : EIATTR_REGCOUNT
	.align		4
.L_7:
        /*0030*/ 	.byte	0x04, 0x2f
        /*0032*/ 	.short	(.L_9 - .L_8)
	.align		4
.L_8:
        /*0034*/ 	.word	index@(_Z17gpu_software_gemmPK6__halfS1_Pfiii)
        /*0038*/ 	.word	0x00000020


	//----- nvinfo : EIATTR_FRAME_SIZE
	.align		4
.L_9:
        /*003c*/ 	.byte	0x04, 0x11
        /*003e*/ 	.short	(.L_11 - .L_10)
	.align		4
.L_10:
        /*0040*/ 	.word	index@(_Z17gpu_software_gemmPK6__halfS1_Pfiii)
        /*0044*/ 	.word	0x00000000


	//----- nvinfo : EIATTR_MIN_STACK_SIZE
	.align		4
.L_11:
        /*0048*/ 	.byte	0x04, 0x12
        /*004a*/ 	.short	(.L_13 - .L_12)
	.align		4
.L_12:
        /*004c*/ 	.word	index@(_Z17gpu_software_gemmPK6__halfS1_Pfiii)
        /*0050*/ 	.word	0x00000000


	//----- nvinfo : EIATTR_MIN_STACK_SIZE
	.align		4
.L_13:
        /*0054*/ 	.byte	0x04, 0x12
        /*0056*/ 	.short	(.L_15 - .L_14)
	.align		4
.L_14:
        /*0058*/ 	.word	index@(_Z17mma_standard_gemmPK6__halfS1_Pfi)
        /*005c*/ 	.word	0x00000000


	//----- nvinfo : EIATTR_MIN_STACK_SIZE
	.align		4
.L_15:
        /*0060*/ 	.byte	0x04, 0x12
        /*0062*/ 	.short	(.L_17 - .L_16)
	.align		4
.L_16:
        /*0064*/ 	.word	index@(_Z23mma_16x16x32_simulationPK6__halfS1_Pf)
        /*0068*/ 	.word	0x00000000
.L_17:


//--------------------- .nv.compat                --------------------------
	.section	.nv.compat,"",@"SHT_CUDA_COMPAT_INFO"
	.align	4
        /*0000*/ 	.byte	0x02, 0x09, 0x00, 0x00, 0x02, 0x02, 0x01, 0x00, 0x02, 0x05, 0x05, 0x00, 0x03, 0x07, 0x01, 0x01
        /*0010*/ 	.byte	0x02, 0x03, 0x00, 0x00, 0x02, 0x06, 0x01, 0x00, 0x04, 0x0b, 0x08, 0x00, 0x09, 0x00, 0x00, 0x00
        /*0020*/ 	.byte	0x00, 0x00, 0x00, 0x00


//--------------------- .nv.info._Z17gpu_software_gemmPK6__halfS1_Pfiii --------------------------
	.section	.nv.info._Z17gpu_software_gemmPK6__halfS1_Pfiii,"",@"SHT_CUDA_INFO"
	.sectionflags	@""
	.align	4


	//----- nvinfo : EIATTR_CUDA_API_VERSION
	.align		4
        /*0000*/ 	.byte	0x04, 0x37
        /*0002*/ 	.short	(.L_19 - .L_18)
.L_18:
        /*0004*/ 	.word	0x00000082


	//----- nvinfo : EIATTR_KPARAM_INFO
	.align		4
.L_19:
        /*0008*/ 	.byte	0x04, 0x17
        /*000a*/ 	.short	(.L_21 - .L_20)
.L_20:
        /*000c*/ 	.word	0x00000000
        /*0010*/ 	.short	0x0005
        /*0012*/ 	.short	0x0020
        /*0014*/ 	.byte	0x00, 0xf0, 0x11, 0x00


	//----- nvinfo : EIATTR_KPARAM_INFO
	.align		4
.L_21:
        /*0018*/ 	.byte	0x04, 0x17
        /*001a*/ 	.short	(.L_23 - .L_22)
.L_22:
        /*001c*/ 	.word	0x00000000
        /*0020*/ 	.short	0x0004
        /*0022*/ 	.short	0x001c
        /*0024*/ 	.byte	0x00, 0xf0, 0x11, 0x00


	//----- nvinfo : EIATTR_KPARAM_INFO
	.align		4
.L_23:
        /*0028*/ 	.byte	0x04, 0x17
        /*002a*/ 	.short	(.L_25 - .L_24)
.L_24:
        /*002c*/ 	.word	0x00000000
        /*0030*/ 	.short	0x0003
        /*0032*/ 	.short	0x0018
        /*0034*/ 	.byte	0x00, 0xf0, 0x11, 0x00


	//----- nvinfo : EIATTR_KPARAM_INFO
	.align		4
.L_25:
        /*0038*/ 	.byte	0x04, 0x17
        /*003a*/ 	.short	(.L_27 - .L_26)
.L_26:
        /*003c*/ 	.word	0x00000000
        /*0040*/ 	.short	0x0002
        /*0042*/ 	.short	0x0010
        /*0044*/ 	.byte	0x00, 0xf5, 0x21, 0x00


	//----- nvinfo : EIATTR_KPARAM_INFO
	.align		4
.L_27:
        /*0048*/ 	.byte	0x04, 0x17
        /*004a*/ 	.short	(.L_29 - .L_28)
.L_28:
        /*004c*/ 	.word	0x00000000
        /*0050*/ 	.short	0x0001
        /*0052*/ 	.short	0x0008
        /*0054*/ 	.byte	0x00, 0xf5, 0x21, 0x00


	//----- nvinfo : EIATTR_KPARAM_INFO
	.align		4
.L_29:
        /*0058*/ 	.byte	0x04, 0x17
        /*005a*/ 	.short	(.L_31 - .L_30)
.L_30:
        /*005c*/ 	.word	0x00000000
        /*0060*/ 	.short	0x0000
        /*0062*/ 	.short	0x0000
        /*0064*/ 	.byte	0x00, 0xf5, 0x21, 0x00


	//----- nvinfo : EIATTR_SPARSE_MMA_MASK
	.align		4
.L_31:
        /*0068*/ 	.byte	0x03, 0x50
        /*006a*/ 	.short	0x0000


	//----- nvinfo : EIATTR_MAXREG_COUNT
	.align		4
        /*006c*/ 	.byte	0x03, 0x1b
        /*006e*/ 	.short	0x00ff


	//----- nvinfo : EIATTR_MERCURY_ISA_VERSION
	.align		4
        /*0070*/ 	.byte	0x03, 0x5f
        /*0072*/ 	.short	0x0101


	//----- nvinfo : EIATTR_VRC_CTA_INIT_COUNT
	.align		4
        /*0074*/ 	.byte	0x02, 0x4a
	.zero		1
	.zero		1


	//----- nvinfo : EIATTR_EXIT_INSTR_OFFSETS
	.align		4
        /*0078*/ 	.byte	0x04, 0x1c
        /*007a*/ 	.short	(.L_33 - .L_32)


	//   ....[0]....
.L_32:
        /*007c*/ 	.word	0x000000c0


	//   ....[1]....
        /*0080*/ 	.word	0x00000f70


	//----- nvinfo : EIATTR_CBANK_PARAM_SIZE
	.align		4
.L_33:
        /*0084*/ 	.byte	0x03, 0x19
        /*0086*/ 	.short	0x0024


	//----- nvinfo : EIATTR_PARAM_CBANK
	.align		4
        /*0088*/ 	.byte	0x04, 0x0a
        /*008a*/ 	.short	(.L_35 - .L_34)
	.align		4
.L_34:
        /*008c*/ 	.word	index@(.nv.constant0._Z17gpu_software_gemmPK6__halfS1_Pfiii)
        /*0090*/ 	.short	0x0380
        /*0092*/ 	.short	0x0024


	//----- nvinfo : EIATTR_SW_WAR
	.align		4
.L_35:
        /*0094*/ 	.byte	0x04, 0x36
        /*0096*/ 	.short	(.L_37 - .L_36)
.L_36:
        /*0098*/ 	.word	0x00000008
.L_37:


//--------------------- .nv.info._Z17mma_standard_gemmPK6__halfS1_Pfi --------------------------
	.section	.nv.info._Z17mma_standard_gemmPK6__halfS1_Pfi,"",@"SHT_CUDA_INFO"
	.sectionflags	@""
	.align	4


	//----- nvinfo : EIATTR_CUDA_API_VERSION
	.align		4
        /*0000*/ 	.byte	0x04, 0x37
        /*0002*/ 	.short	(.L_39 - .L_38)
.L_38:
        /*0004*/ 	.word	0x00000082


	//----- nvinfo : EIATTR_KPARAM_INFO
	.align		4
.L_39:
        /*0008*/ 	.byte	0x04, 0x17
        /*000a*/ 	.short	(.L_41 - .L_40)
.L_40:
        /*000c*/ 	.word	0x00000000
        /*0010*/ 	.short	0x0003
        /*0012*/ 	.short	0x0018
        /*0014*/ 	.byte	0x00, 0xf0, 0x11, 0x00


	//----- nvinfo : EIATTR_KPARAM_INFO
	.align		4
.L_41:
        /*0018*/ 	.byte	0x04, 0x17
        /*001a*/ 	.short	(.L_43 - .L_42)
.L_42:
        /*001c*/ 	.word	0x00000000
        /*0020*/ 	.short	0x0002
        /*0022*/ 	.short	0x0010
        /*0024*/ 	.byte	0x00, 0xf5, 0x21, 0x00


	//----- nvinfo : EIATTR_KPARAM_INFO
	.align		4
.L_43:
        /*0028*/ 	.byte	0x04, 0x17
        /*002a*/ 	.short	(.L_45 - .L_44)
.L_44:
        /*002c*/ 	.word	0x00000000
        /*0030*/ 	.short	0x0001
        /*0032*/ 	.short	0x0008
        /*0034*/ 	.byte	0x00, 0xf5, 0x21, 0x00


	//----- nvinfo : EIATTR_KPARAM_INFO
	.align		4
.L_45:
        /*0038*/ 	.byte	0x04, 0x17
        /*003a*/ 	.short	(.L_47 - .L_46)
.L_46:
        /*003c*/ 	.word	0x00000000
        /*0040*/ 	.short	0x0000
        /*0042*/ 	.short	0x0000
        /*0044*/ 	.byte	0x00, 0xf5, 0x21, 0x00


	//----- nvinfo : EIATTR_SPARSE_MMA_MASK
	.align		4
.L_47:
        /*0048*/ 	.byte	0x03, 0x50
        /*004a*/ 	.short	0x0000


	//----- nvinfo : EIATTR_WMMA_USED
	.align		4
        /*004c*/ 	.byte	0x01, 0x2b
	.zero		2


	//----- nvinfo : EIATTR_MAXREG_COUNT
	.align		4
        /*0050*/ 	.byte	0x03, 0x1b
        /*0052*/ 	.short	0x00ff


	//----- nvinfo : EIATTR_MERCURY_ISA_VERSION
	.align		4
        /*0054*/ 	.byte	0x03, 0x5f
        /*0056*/ 	.short	0x0101


	//----- nvinfo : EIATTR_VRC_CTA_INIT_COUNT
	.align		4
        /*0058*/ 	.byte	0x02, 0x4a
	.zero		1
	.zero		1


	//----- nvinfo : EIATTR_EXIT_INSTR_OFFSETS
	.align		4
        /*005c*/ 	.byte	0x04, 0x1c
        /*005e*/ 	.short	(.L_49 - .L_48)


	//   ....[0]....
.L_48:
        /*0060*/ 	.word	0x00000040


	//   ....[1]....
        /*0064*/ 	.word	0x00000900


	//----- nvinfo : EIATTR_CBANK_PARAM_SIZE
	.align		4
.L_49:
        /*0068*/ 	.byte	0x03, 0x19
        /*006a*/ 	.short	0x001c


	//----- nvinfo : EIATTR_PARAM_CBANK
	.align		4
        /*006c*/ 	.byte	0x04, 0x0a
        /*006e*/ 	.short	(.L_51 - .L_50)
	.align		4
.L_50:
        /*0070*/ 	.word	index@(.nv.constant0._Z17mma_standard_gemmPK6__halfS1_Pfi)
        /*0074*/ 	.short	0x0380
        /*0076*/ 	.short	0x001c


	//----- nvinfo : EIATTR_SW_WAR
	.align		4
.L_51:
        /*0078*/ 	.byte	0x04, 0x36
        /*007a*/ 	.short	(.L_53 - .L_52)
.L_52:
        /*007c*/ 	.word	0x00000008
.L_53:


//--------------------- .nv.info._Z23mma_16x16x32_simulationPK6__halfS1_Pf --------------------------
	.section	.nv.info._Z23mma_16x16x32_simulationPK6__halfS1_Pf,"",@"SHT_CUDA_INFO"
	.sectionflags	@""
	.align	4


	//----- nvinfo : EIATTR_CUDA_API_VERSION
	.align		4
        /*0000*/ 	.byte	0x04, 0x37
        /*0002*/ 	.short	(.L_55 - .L_54)
.L_54:
        /*0004*/ 	.word	0x00000082


	//----- nvinfo : EIATTR_KPARAM_INFO
	.align		4
.L_55:
        /*0008*/ 	.byte	0x04, 0x17
        /*000a*/ 	.short	(.L_57 - .L_56)
.L_56:
        /*000c*/ 	.word	0x00000000
        /*0010*/ 	.short	0x0002
        /*0012*/ 	.short	0x0010
        /*0014*/ 	.byte	0x00, 0xf5, 0x21, 0x00


	//----- nvinfo : EIATTR_KPARAM_INFO
	.align		4
.L_57:
        /*0018*/ 	.byte	0x04, 0x17
        /*001a*/ 	.short	(.L_59 - .L_58)
.L_58:
        /*001c*/ 	.word	0x00000000
        /*0020*/ 	.short	0x0001
        /*0022*/ 	.short	0x0008
        /*0024*/ 	.byte	0x00, 0xf5, 0x21, 0x00


	//----- nvinfo : EIATTR_KPARAM_INFO
	.align		4
.L_59:
        /*0028*/ 	.byte	0x04, 0x17
        /*002a*/ 	.short	(.L_61 - .L_60)
.L_60:
        /*002c*/ 	.word	0x00000000
        /*0030*/ 	.short	0x0000
        /*0032*/ 	.short	0x0000
        /*0034*/ 	.byte	0x00, 0xf5, 0x21, 0x00


	//----- nvinfo : EIATTR_SPARSE_MMA_MASK
	.align		4
.L_61:
        /*0038*/ 	.byte	0x03, 0x50
        /*003a*/ 	.short	0x0000


	//----- nvinfo : EIATTR_WMMA_USED
	.align		4
        /*003c*/ 	.byte	0x01, 0x2b
	.zero		2


	//----- nvinfo : EIATTR_MAXREG_COUNT
	.align		4
        /*0040*/ 	.byte	0x03, 0x1b
        /*0042*/ 	.short	0x00ff


	//----- nvinfo : EIATTR_MERCURY_ISA_VERSION
	.align		4
        /*0044*/ 	.byte	0x03, 0x5f
        /*0046*/ 	.short	0x0101


	//----- nvinfo : EIATTR_VRC_CTA_INIT_COUNT
	.align		4
        /*0048*/ 	.byte	0x02, 0x4a
	.zero		1
	.zero		1


	//----- nvinfo : EIATTR_EXIT_INSTR_OFFSETS
	.align		4
        /*004c*/ 	.byte	0x04, 0x1c
        /*004e*/ 	.short	(.L_63 - .L_62)


	//   ....[0]....
.L_62:
        /*0050*/ 	.word	0x00000030


	//   ....[1]....
        /*0054*/ 	.word	0x00000330


	//----- nvinfo : EIATTR_CBANK_PARAM_SIZE
	.align		4
.L_63:
        /*0058*/ 	.byte	0x03, 0x19
        /*005a*/ 	.short	0x0018


	//----- nvinfo : EIATTR_PARAM_CBANK
	.align		4
        /*005c*/ 	.byte	0x04, 0x0a
        /*005e*/ 	.short	(.L_65 - .L_64)
	.align		4
.L_64:
        /*0060*/ 	.word	index@(.nv.constant0._Z23mma_16x16x32_simulationPK6__halfS1_Pf)
        /*0064*/ 	.short	0x0380
        /*0066*/ 	.short	0x0018


	//----- nvinfo : EIATTR_SW_WAR
	.align		4
.L_65:
        /*0068*/ 	.byte	0x04, 0x36
        /*006a*/ 	.short	(.L_67 - .L_66)
.L_66:
        /*006c*/ 	.word	0x00000008
.L_67:


//--------------------- .nv.callgraph             --------------------------
	.section	.nv.callgraph,"",@"SHT_CUDA_CALLGRAPH"
	.align	4
	.sectionentsize	8
	.align		4
        /*0000*/ 	.word	0x00000000
	.align		4
        /*0004*/ 	.word	0xffffffff
	.align		4
        /*0008*/ 	.word	0x00000000
	.align		4
        /*000c*/ 	.word	0xfffffffe
	.align		4
        /*0010*/ 	.word	0x00000000
	.align		4
        /*0014*/ 	.word	0xfffffffd
	.align		4
        /*0018*/ 	.word	0x00000000
	.align		4
        /*001c*/ 	.word	0xfffffffc


//--------------------- .text._Z17gpu_software_gemmPK6__halfS1_Pfiii --------------------------
	.section	.text._Z17gpu_software_gemmPK6__halfS1_Pfiii,"ax",@progbits
	.align	128
        .global         _Z17gpu_software_gemmPK6__halfS1_Pfiii
        .type           _Z17gpu_software_gemmPK6__halfS1_Pfiii,@function
        .size           _Z17gpu_software_gemmPK6__halfS1_Pfiii,(.L_x_13 - _Z17gpu_software_gemmPK6__halfS1_Pfiii)
        .other          _Z17gpu_software_gemmPK6__halfS1_Pfiii,@"STO_CUDA_ENTRY STV_DEFAULT"
_Z17gpu_software_gemmPK6__halfS1_Pfiii:
.text._Z17gpu_software_gemmPK6__halfS1_Pfiii:
[----:B------:R-:W-:Y:S01]  /*0000*/  LDC R1, c[0x0][0x37c] ;  /* 0x0000df00ff017b82 */ /* 0x000fe20000000800 */
[----:B------:R-:W0:Y:S07]  /*0010*/  S2R R3, SR_TID.X ;  /* 0x0000000000037919 */ /* 0x000e2e0000002100 */
[----:B------:R-:W1:Y:S01]  /*0020*/  LDC R7, c[0x0][0x364] ;  /* 0x0000d900ff077b82 */ /* 0x000e620000000800 */
[----:B------:R-:W2:Y:S01]  /*0030*/  LDCU.64 UR10, c[0x0][0x398] ;  /* 0x00007300ff0a77ac */ /* 0x000ea20008000a00 */
[----:B------:R-:W1:Y:S06]  /*0040*/  S2R R2, SR_TID.Y ;  /* 0x0000000000027919 */ /* 0x000e6c0000002200 */
[----:B------:R-:W0:Y:S08]  /*0050*/  S2UR UR5, SR_CTAID.X ;  /* 0x00000000000579c3 */ /* 0x000e300000002500 */
[----:B------:R-:W0:Y:S08]  /*0060*/  LDC R0, c[0x0][0x360] ;  /* 0x0000d800ff007b82 */ /* 0x000e300000000800 */
[----:B------:R-:W1:Y:S01]  /*0070*/  S2UR UR4, SR_CTAID.Y ;  /* 0x00000000000479c3 */ /* 0x000e620000002600 */
[----:B0-----:R-:W-:-:S05]  /*0080*/  IMAD R0, R0, UR5, R3 ;  /* 0x0000000500007c24 */ /* 0x001fca000f8e0203 */
[----:B--2---:R-:W-:Y:S01]  /*0090*/  ISETP.GE.AND P0, PT, R0, UR11, PT ;  /* 0x0000000b00007c0c */ /* 0x004fe2000bf06270 */
[----:B-1----:R-:W-:-:S05]  /*00a0*/  IMAD R7, R7, UR4, R2 ;  /* 0x0000000407077c24 */ /* 0x002fca000f8e0202 */
[----:B------:R-:W-:-:S13]  /*00b0*/  ISETP.GE.OR P0, PT, R7, UR10, P0 ;  /* 0x0000000a07007c0c */ /* 0x000fda0008706670 */
[----:B------:R-:W-:Y:S05]  /*00c0*/  @P0 EXIT ;  /* 0x000000000000094d */ /* 0x000fea0003800000 */
[----:B------:R-:W0:Y:S01]  /*00d0*/  LDCU UR7, c[0x0][0x3a0] ;  /* 0x00007400ff0777ac */ /* 0x000e220008000800 */
[----:B------:R-:W-:Y:S01]  /*00e0*/  HFMA2 R12, -RZ, RZ, 0, 0 ;  /* 0x00000000ff0c7431 */ /* 0x000fe200000001ff */
[----:B------:R-:W1:Y:S01]  /*00f0*/  LDCU.64 UR12, c[0x0][0x358] ;  /* 0x00006b00ff0c77ac */ /* 0x000e620008000a00 */
[----:B0-----:R-:W-:-:S09]  /*0100*/  UISETP.GE.AND UP0, UPT, UR7, 0x1, UPT ;  /* 0x000000010700788c */ /* 0x001fd2000bf06270 */
[----:B-1----:R-:W-:Y:S05]  /*0110*/  BRA.U !UP0, `(.L_x_0) ;  /* 0x0000000d08847547 */ /* 0x002fea000b800000 */
[----:B------:R-:W-:Y:S02]  /*0120*/  UISETP.GE.U32.AND UP1, UPT, UR7, 0x10, UPT ;  /* 0x000000100700788c */ /* 0x000fe4000bf26070 */
[----:B------:R-:W-:Y:S01]  /*0130*/  IMAD R6, R7, UR7, RZ ;  /* 0x0000000707067c24 */ /* 0x000fe2000f8e02ff */
[----:B------:R-:W-:Y:S02]  /*0140*/  ULOP3.LUT UR10, UR7, 0xf, URZ, 0xc0, !UPT ;  /* 0x0000000f070a7892 */ /* 0x000fe4000f8ec0ff */
[----:B------:R-:W-:Y:S01]  /*0150*/  IMAD R8, R0, UR7, RZ ;  /* 0x0000000700087c24 */ /* 0x000fe2000f8e02ff */
[----:B------:R-:W-:Y:S01]  /*0160*/  MOV R12, RZ ;  /* 0x000000ff000c7202 */ /* 0x000fe20000000f00 */
[----:B------:R-:W-:Y:S01]  /*0170*/  UMOV UR4, URZ ;  /* 0x000000ff00047c82 */ /* 0x000fe20008000000 */
[----:B------:R-:W-:Y:S01]  /*0180*/  UISETP.NE.AND UP0, UPT, UR10, URZ, UPT ;  /* 0x000000ff0a00728c */ /* 0x000fe2000bf05270 */
[----:B------:R-:W-:Y:S10]  /*0190*/  BRA.U !UP1, `(.L_x_1) ;  /* 0x0000000509907547 */ /* 0x000ff4000b800000 */
[----:B------:R-:W0:Y:S01]  /*01a0*/  LDC.64 R2, c[0x0][0x380] ;  /* 0x0000e000ff027b82 */ /* 0x000e220000000a00 */
[----:B------:R-:W1:Y:S01]  /*01b0*/  LDCU.64 UR8, c[0x0][0x388] ;  /* 0x00007100ff0877ac */ /* 0x000e620008000a00 */
[----:B------:R-:W-:Y:S02]  /*01c0*/  MOV R12, RZ ;  /* 0x000000ff000c7202 */ /* 0x000fe40000000f00 */
[----:B------:R-:W-:Y:S01]  /*01d0*/  MOV R9, R8 ;  /* 0x0000000800097202 */ /* 0x000fe20000000f00 */
[----:B------:R-:W-:Y:S02]  /*01e0*/  ULOP3.LUT UR4, UR7, 0x7ffffff0, URZ, 0xc0, !UPT ;  /* 0x7ffffff007047892 */ /* 0x000fe4000f8ec0ff */
[----:B-1----:R-:W-:Y:S02]  /*01f0*/  UIADD3 UR5, UP1, UPT, UR8, 0x10, URZ ;  /* 0x0000001008057890 */ /* 0x002fe4000ff3e0ff */
[----:B------:R-:W-:Y:S02]  /*0200*/  UIADD3 UR8, UPT, UPT, -UR4, URZ, URZ ;  /* 0x000000ff04087290 */ /* 0x000fe4000fffe1ff */
[----:B------:R-:W-:Y:S01]  /*0210*/  UIADD3.X UR6, UPT, UPT, URZ, UR9, URZ, UP1, !UPT ;  /* 0x00000009ff067290 */ /* 0x000fe20008ffe4ff */
[----:B0-----:R-:W-:-:S03]  /*0220*/  IMAD.WIDE.U32 R2, R6, 0x2, R2 ;  /* 0x0000000206027825 */ /* 0x001fc600078e0002 */
[----:B------:R-:W-:-:S04]  /*0230*/  IADD3 R2, P0, PT, R2, 0x10, RZ ;  /* 0x0000001002027810 */ /* 0x000fc80007f1e0ff */
[----:B------:R-:W-:-:S09]  /*0240*/  IADD3.X R3, PT, PT, RZ, R3, RZ, P0, !PT ;  /* 0x00000003ff037210 */ /* 0x000fd200007fe4ff */
.L_x_2:
[----:B------:R-:W-:Y:S01]  /*0250*/  MOV R4, UR5 ;  /* 0x0000000500047c02 */ /* 0x000fe20008000f00 */
[----:B------:R-:W2:Y:S01]  /*0260*/  LDG.E.U16 R21, desc[UR12][R2.64+-0x10] ;  /* 0xfffff00c02157981 */ /* 0x000ea2000c1e1500 */
[----:B------:R-:W-:-:S03]  /*0270*/  MOV R5, UR6 ;  /* 0x0000000600057c02 */ /* 0x000fc60008000f00 */
[----:B------:R-:W3:Y:S01]  /*0280*/  LDG.E.U16 R23, desc[UR12][R2.64+-0xe] ;  /* 0xfffff20c02177981 */ /* 0x000ee2000c1e1500 */
[----:B------:R-:W-:-:S03]  /*0290*/  IMAD.WIDE R4, R9, 0x2, R4 ;  /* 0x0000000209047825 */ /* 0x000fc600078e0204 */
[----:B------:R-:W4:Y:S04]  /*02a0*/  LDG.E.U16 R13, desc[UR12][R2.64+-0xc] ;  /* 0xfffff40c020d7981 */ /* 0x000f28000c1e1500 */
[----:B------:R-:W5:Y:S04]  /*02b0*/  LDG.E.U16 R22, desc[UR12][R4.64+-0x10] ;  /* 0xfffff00c04167981 */ /* 0x000f68000c1e1500 */
[----:B------:R-:W4:Y:S04]  /*02c0*/  LDG.E.U16 R25, desc[UR12][R4.64+-0xe] ;  /* 0xfffff20c04197981 */ /* 0x000f28000c1e1500 */
        /* <DEDUP_REMOVED lines=10> */
[----:B------:R-:W4:Y:S01]  /*0370*/  LDG.E.U16 R27, desc[UR12][R2.64+0xe] ;  /* 0x00000e0c021b7981 */ /* 0x000f22000c1e1500 */
[----:B--2---:R-:W-:-:S02]  /*0380*/  HADD2.F32 R21, -RZ, R21.H0_H0 ;  /* 0x20000015ff157230 */ /* 0x004fc40000004100 */
[----:B---3--:R-:W-:Y:S02]  /*0390*/  HADD2.F32 R24, -RZ, R23.H0_H0 ;  /* 0x20000017ff187230 */ /* 0x008fe40000004100 */
[----:B-----5:R-:W-:Y:S02]  /*03a0*/  HADD2.F32 R22, -RZ, R22.H0_H0 ;  /* 0x20000016ff167230 */ /* 0x020fe40000004100 */
[----:B----4-:R-:W-:-:S03]  /*03b0*/  HADD2.F32 R25, -RZ, R25.H0_H0 ;  /* 0x20000019ff197230 */ /* 0x010fc60000004100 */
[----:B------:R-:W-:Y:S01]  /*03c0*/  FFMA R21, R21, R22, R12 ;  /* 0x0000001615157223 */ /* 0x000fe2000000000c */
[----:B------:R-:W-:Y:S01]  /*03d0*/  HADD2.F32 R22, -RZ, R13.H0_H0 ;  /* 0x2000000dff167230 */ /* 0x000fe20000004100 */
[----:B------:R-:W2:Y:S01]  /*03e0*/  LDG.E.U16 R12, desc[UR12][R2.64+-0x2] ;  /* 0xfffffe0c020c7981 */ /* 0x000ea2000c1e1500 */
[----:B------:R-:W-:Y:S02]  /*03f0*/  HADD2.F32 R16, -RZ, R16.H0_H0 ;  /* 0x20000010ff107230 */ /* 0x000fe40000004100 */
[----:B------:R-:W-:Y:S01]  /*0400*/  FFMA R21, R24, R25, R21 ;  /* 0x0000001918157223 */ /* 0x000fe20000000015 */
[----:B------:R-:W3:Y:S01]  /*0410*/  LDG.E.U16 R13, desc[UR12][R4.64+-0x2] ;  /* 0xfffffe0c040d7981 */ /* 0x000ee2000c1e1500 */
[----:B------:R-:W-:Y:S02]  /*0420*/  HADD2.F32 R23, -RZ, R14.H0_H0 ;  /* 0x2000000eff177230 */ /* 0x000fe40000004100 */
[----:B------:R-:W-:Y:S01]  /*0430*/  FFMA R16, R22, R16, R21 ;  /* 0x0000001016107223 */ /* 0x000fe20000000015 */
[----:B------:R-:W4:Y:S01]  /*0440*/  LDG.E.U16 R14, desc[UR12][R2.64] ;  /* 0x0000000c020e7981 */ /* 0x000f22000c1e1500 */
[----:B------:R-:W-:-:S03]  /*0450*/  HADD2.F32 R24, -RZ, R15.H0_H0 ;  /* 0x2000000fff187230 */ /* 0x000fc60000004100 */
[----:B------:R-:W5:Y:S01]  /*0460*/  LDG.E.U16 R15, desc[UR12][R4.64] ;  /* 0x0000000c040f7981 */ /* 0x000f62000c1e1500 */
[----:B------:R-:W-:Y:S02]  /*0470*/  HADD2.F32 R22, -RZ, R17.H0_H0 ;  /* 0x20000011ff167230 */ /* 0x000fe40000004100 */
[----:B------:R-:W-:Y:S02]  /*0480*/  FFMA R23, R23, R24, R16 ;  /* 0x0000001817177223 */ /* 0x000fe40000000010 */
[----:B------:R-:W5:Y:S01]  /*0490*/  LDG.E.U16 R16, desc[UR12][R2.64+0x2] ;  /* 0x0000020c02107981 */ /* 0x000f62000c1e1500 */
[----:B------:R-:W-:-:S03]  /*04a0*/  HADD2.F32 R21, -RZ, R18.H0_H0 ;  /* 0x20000012ff157230 */ /* 0x000fc60000004100 */
[----:B------:R-:W5:Y:S01]  /*04b0*/  LDG.E.U16 R17, desc[UR12][R4.64+0x2] ;  /* 0x0000020c04117981 */ /* 0x000f62000c1e1500 */
[----:B------:R-:W-:Y:S02]  /*04c0*/  HADD2.F32 R24, -RZ, R19.H0_H0 ;  /* 0x20000013ff187230 */ /* 0x000fe40000004100 */
[----:B------:R-:W-:Y:S01]  /*04d0*/  FFMA R21, R22, R21, R23 ;  /* 0x0000001516157223 */ /* 0x000fe20000000017 */
[----:B------:R-:W5:Y:S01]  /*04e0*/  LDG.E.U16 R18, desc[UR12][R2.64+0x4] ;  /* 0x0000040c02127981 */ /* 0x000f62000c1e1500 */
[----:B------:R-:W-:-:S03]  /*04f0*/  HADD2.F32 R20, -RZ, R20.H0_H0 ;  /* 0x20000014ff147230 */ /* 0x000fc60000004100 */
[----:B------:R-:W5:Y:S04]  /*0500*/  LDG.E.U16 R19, desc[UR12][R4.64+0x4] ;  /* 0x0000040c04137981 */ /* 0x000f68000c1e1500 */
[----:B------:R-:W5:Y:S01]  /*0510*/  LDG.E.U16 R23, desc[UR12][R2.64+0x6] ;  /* 0x0000060c02177981 */ /* 0x000f62000c1e1500 */
[----:B------:R-:W-:-:S03]  /*0520*/  FFMA R24, R24, R20, R21 ;  /* 0x0000001418187223 */ /* 0x000fc60000000015 */
[----:B------:R-:W5:Y:S01]  /*0530*/  LDG.E.U16 R22, desc[UR12][R4.64+0x6] ;  /* 0x0000060c04167981 */ /* 0x000f62000c1e1500 */
[----:B------:R-:W-:-:S03]  /*0540*/  HADD2.F32 R25, -RZ, R10.H0_H0 ;  /* 0x2000000aff197230 */ /* 0x000fc60000004100 */
[----:B------:R-:W5:Y:S01]  /*0550*/  LDG.E.U16 R21, desc[UR12][R2.64+0x8] ;  /* 0x0000080c02157981 */ /* 0x000f62000c1e1500 */
[----:B------:R-:W-:-:S03]  /*0560*/  HADD2.F32 R26, -RZ, R11.H0_H0 ;  /* 0x2000000bff1a7230 */ /* 0x000fc60000004100 */
[----:B------:R-:W5:Y:S04]  /*0570*/  LDG.E.U16 R20, desc[UR12][R4.64+0x8] ;  /* 0x0000080c04147981 */ /* 0x000f68000c1e1500 */
[----:B------:R-:W5:Y:S04]  /*0580*/  LDG.E.U16 R10, desc[UR12][R2.64+0xa] ;  /* 0x00000a0c020a7981 */ /* 0x000f68000c1e1500 */
[----:B------:R-:W5:Y:S01]  /*0590*/  LDG.E.U16 R11, desc[UR12][R4.64+0xa] ;  /* 0x00000a0c040b7981 */ /* 0x000f62000c1e1500 */
[----:B------:R-:W-:-:S03]  /*05a0*/  FFMA R26, R25, R26, R24 ;  /* 0x0000001a191a7223 */ /* 0x000fc60000000018 */
[----:B------:R0:W5:Y:S04]  /*05b0*/  LDG.E.U16 R24, desc[UR12][R2.64+0xc] ;  /* 0x00000c0c02187981 */ /* 0x000168000c1e1500 */
[----:B------:R1:W5:Y:S01]  /*05c0*/  LDG.E.U16 R25, desc[UR12][R4.64+0xc] ;  /* 0x00000c0c04197981 */ /* 0x000362000c1e1500 */
[----:B------:R-:W-:-:S04]  /*05d0*/  UIADD3 UR8, UPT, UPT, UR8, 0x10, URZ ;  /* 0x0000001008087890 */ /* 0x000fc8000fffe0ff */
[----:B------:R-:W-:Y:S01]  /*05e0*/  UISETP.NE.AND UP1, UPT, UR8, URZ, UPT ;  /* 0x000000ff0800728c */ /* 0x000fe2000bf25270 */
[----:B------:R-:W-:Y:S01]  /*05f0*/  HADD2.F32 R27, -RZ, R27.H0_H0 ;  /* 0x2000001bff1b7230 */ /* 0x000fe20000004100 */
[----:B0-----:R-:W-:Y:S01]  /*0600*/  IADD3 R2, P0, PT, R2, 0x20, RZ ;  /* 0x0000002002027810 */ /* 0x001fe20007f1e0ff */
[----:B------:R-:W-:Y:S01]  /*0610*/  HADD2.F32 R28, -RZ, R28.H0_H0 ;  /* 0x2000001cff1c7230 */ /* 0x000fe20000004100 */
[----:B------:R-:W-:Y:S02]  /*0620*/  IADD3 R9, PT, PT, R9, 0x10, RZ ;  /* 0x0000001009097810 */ /* 0x000fe40007ffe0ff */
[----:B------:R-:W-:Y:S01]  /*0630*/  IADD3.X R3, PT, PT, RZ, R3, RZ, P0, !PT ;  /* 0x00000003ff037210 */ /* 0x000fe200007fe4ff */
[----:B--2---:R-:W-:Y:S02]  /*0640*/  HADD2.F32 R29, -RZ, R12.H0_H0 ;  /* 0x2000000cff1d7230 */ /* 0x004fe40000004100 */
[----:B---3--:R-:W-:Y:S02]  /*0650*/  HADD2.F32 R13, -RZ, R13.H0_H0 ;  /* 0x2000000dff0d7230 */ /* 0x008fe40000004100 */
[----:B----4-:R-:W-:-:S03]  /*0660*/  HADD2.F32 R14, -RZ, R14.H0_H0 ;  /* 0x2000000eff0e7230 */ /* 0x010fc60000004100 */
[----:B------:R-:W-:Y:S01]  /*0670*/  FFMA R13, R29, R13, R26 ;  /* 0x0000000d1d0d7223 */ /* 0x000fe2000000001a */
[----:B-----5:R-:W-:Y:S02]  /*0680*/  HADD2.F32 R15, -RZ, R15.H0_H0 ;  /* 0x2000000fff0f7230 */ /* 0x020fe40000004100 */
[----:B------:R-:W-:-:S03]  /*0690*/  HADD2.F32 R16, -RZ, R16.H0_H0 ;  /* 0x20000010ff107230 */ /* 0x000fc60000004100 */
[----:B------:R-:W-:Y:S01]  /*06a0*/  FFMA R13, R14, R15, R13 ;  /* 0x0000000f0e0d7223 */ /* 0x000fe2000000000d */
[----:B------:R-:W-:Y:S02]  /*06b0*/  HADD2.F32 R17, -RZ, R17.H0_H0 ;  /* 0x20000011ff117230 */ /* 0x000fe40000004100 */
[----:B------:R-:W-:-:S03]  /*06c0*/  HADD2.F32 R18, -RZ, R18.H0_H0 ;  /* 0x20000012ff127230 */ /* 0x000fc60000004100 */
[----:B------:R-:W-:Y:S01]  /*06d0*/  FFMA R13, R16, R17, R13 ;  /* 0x00000011100d7223 */ /* 0x000fe2000000000d */
[----:B------:R-:W-:Y:S02]  /*06e0*/  HADD2.F32 R19, -RZ, R19.H0_H0 ;  /* 0x20000013ff137230 */ /* 0x000fe40000004100 */
[----:B-1----:R-:W-:-:S03]  /*06f0*/  HADD2.F32 R4, -RZ, R23.H0_H0 ;  /* 0x20000017ff047230 */ /* 0x002fc60000004100 */
[----:B------:R-:W-:Y:S01]  /*0700*/  FFMA R13, R18, R19, R13 ;  /* 0x00000013120d7223 */ /* 0x000fe2000000000d */
[----:B------:R-:W-:Y:S02]  /*0710*/  HADD2.F32 R22, -RZ, R22.H0_H0 ;  /* 0x20000016ff167230 */ /* 0x000fe40000004100 */
[----:B------:R-:W-:-:S03]  /*0720*/  HADD2.F32 R21, -RZ, R21.H0_H0 ;  /* 0x20000015ff157230 */ /* 0x000fc60000004100 */
[----:B------:R-:W-:Y:S01]  /*0730*/  FFMA R4, R4, R22, R13 ;  /* 0x0000001604047223 */ /* 0x000fe2000000000d */
[----:B------:R-:W-:Y:S02]  /*0740*/  HADD2.F32 R20, -RZ, R20.H0_H0 ;  /* 0x20000014ff147230 */ /* 0x000fe40000004100 */
[----:B------:R-:W-:-:S03]  /*0750*/  HADD2.F32 R5, -RZ, R10.H0_H0 ;  /* 0x2000000aff057230 */ /* 0x000fc60000004100 */
[----:B------:R-:W-:Y:S01]  /*0760*/  FFMA R4, R21, R20, R4 ;  /* 0x0000001415047223 */ /* 0x000fe20000000004 */
[----:B------:R-:W-:-:S05]  /*0770*/  HADD2.F32 R11, -RZ, R11.H0_H0 ;  /* 0x2000000bff0b7230 */ /* 0x000fca0000004100 */
[----:B------:R-:W-:Y:S01]  /*0780*/  FFMA R4, R5, R11, R4 ;  /* 0x0000000b05047223 */ /* 0x000fe20000000004 */
[----:B------:R-:W-:Y:S02]  /*0790*/  HADD2.F32 R5, -RZ, R24.H0_H0 ;  /* 0x20000018ff057230 */ /* 0x000fe40000004100 */
[----:B------:R-:W-:-:S05]  /*07a0*/  HADD2.F32 R25, -RZ, R25.H0_H0 ;  /* 0x20000019ff197230 */ /* 0x000fca0000004100 */
[----:B------:R-:W-:-:S04]  /*07b0*/  FFMA R4, R5, R25, R4 ;  /* 0x0000001905047223 */ /* 0x000fc80000000004 */
[----:B------:R-:W-:Y:S01]  /*07c0*/  FFMA R12, R27, R28, R4 ;  /* 0x0000001c1b0c7223 */ /* 0x000fe20000000004 */
[----:B------:R-:W-:Y:S06]  /*07d0*/  BRA.U UP1, `(.L_x_2) ;  /* 0xfffffff9019c7547 */ /* 0x000fec000b83ffff */
.L_x_1:
[----:B------:R-:W-:Y:S05]  /*07e0*/  BRA.U !UP0, `(.L_x_0) ;  /* 0x0000000508d07547 */ /* 0x000fea000b800000 */
[----:B------:R-:W-:Y:S02]  /*07f0*/  UISETP.GE.U32.AND UP0, UPT, UR10, 0x8, UPT ;  /* 0x000000080a00788c */ /* 0x000fe4000bf06070 */
[----:B------:R-:W-:-:S04]  /*0800*/  ULOP3.LUT UR6, UR7, 0x7, URZ, 0xc0, !UPT ;  /* 0x0000000707067892 */ /* 0x000fc8000f8ec0ff */
[----:B------:R-:W-:-:S03]  /*0810*/  UISETP.NE.AND UP1, UPT, UR6, URZ, UPT ;  /* 0x000000ff0600728c */ /* 0x000fc6000bf25270 */
[----:B------:R-:W-:Y:S08]  /*0820*/  BRA.U !UP0, `(.L_x_3) ;  /* 0x0000000108d07547 */ /* 0x000ff0000b800000 */
[----:B------:R-:W0:Y:S01]  /*0830*/  LDC.64 R20, c[0x0][0x380] ;  /* 0x0000e000ff147b82 */ /* 0x000e220000000a00 */
[----:B------:R-:W1:Y:S01]  /*0840*/  LDCU.64 UR8, c[0x0][0x380] ;  /* 0x00007000ff0877ac */ /* 0x000e620008000a00 */
[C---:B------:R-:W-:Y:S02]  /*0850*/  IADD3 R3, PT, PT, R6.reuse, UR4, RZ ;  /* 0x0000000406037c10 */ /* 0x040fe4000fffe0ff */
[----:B------:R-:W-:Y:S02]  /*0860*/  IADD3 R10, P0, PT, R6, UR4, RZ ;  /* 0x00000004060a7c10 */ /* 0x000fe4000ff1e0ff */
[----:B------:R-:W-:Y:S02]  /*0870*/  IADD3 R9, PT, PT, R8, UR4, RZ ;  /* 0x0000000408097c10 */ /* 0x000fe4000fffe0ff */
[----:B------:R-:W2:Y:S01]  /*0880*/  LDC.64 R4, c[0x0][0x388] ;  /* 0x0000e200ff047b82 */ /* 0x000ea20000000a00 */
[----:B0-----:R-:W-:Y:S01]  /*0890*/  IMAD.WIDE.U32 R20, R3, 0x2, R20 ;  /* 0x0000000203147825 */ /* 0x001fe200078e0014 */
[----:B------:R-:W-:-:S02]  /*08a0*/  IADD3.X R3, PT, PT, RZ, RZ, RZ, P0, !PT ;  /* 0x000000ffff037210 */ /* 0x000fc400007fe4ff */
[C---:B-1----:R-:W-:Y:S02]  /*08b0*/  LEA R2, P0, R10.reuse, UR8, 0x1 ;  /* 0x000000080a027c11 */ /* 0x042fe4000f8008ff */
[----:B------:R-:W3:Y:S02]  /*08c0*/  LDG.E.U16 R22, desc[UR12][R20.64] ;  /* 0x0000000c14167981 */ /* 0x000ee4000c1e1500 */
[----:B------:R-:W-:Y:S01]  /*08d0*/  LEA.HI.X R3, R10, UR9, R3, 0x1, P0 ;  /* 0x000000090a037c11 */ /* 0x000fe200080f0c03 */
[----:B--2---:R-:W-:-:S04]  /*08e0*/  IMAD.WIDE R4, R9, 0x2, R4 ;  /* 0x0000000209047825 */ /* 0x004fc800078e0204 */
[----:B------:R-:W2:Y:S04]  /*08f0*/  LDG.E.U16 R25, desc[UR12][R2.64+0x2] ;  /* 0x0000020c02197981 */ /* 0x000ea8000c1e1500 */
[----:B------:R-:W4:Y:S04]  /*0900*/  LDG.E.U16 R24, desc[UR12][R4.64] ;  /* 0x0000000c04187981 */ /* 0x000f28000c1e1500 */
[----:B------:R-:W5:Y:S04]  /*0910*/  LDG.E.U16 R26, desc[UR12][R4.64+0x2] ;  /* 0x0000020c041a7981 */ /* 0x000f68000c1e1500 */
        /* <DEDUP_REMOVED lines=11> */
[----:B------:R-:W5:Y:S01]  /*09d0*/  LDG.E.U16 R21, desc[UR12][R2.64+0xe] ;  /* 0x00000e0c02157981 */ /* 0x000f62000c1e1500 */
[----:B------:R-:W-:Y:S01]  /*09e0*/  UIADD3 UR4, UPT, UPT, UR4, 0x8, URZ ;  /* 0x0000000804047890 */ /* 0x000fe2000fffe0ff */
[----:B---3--:R-:W-:-:S02]  /*09f0*/  HADD2.F32 R23, -RZ, R22.H0_H0 ;  /* 0x20000016ff177230 */ /* 0x008fc40000004100 */
[----:B--2---:R-:W-:Y:S02]  /*0a00*/  HADD2.F32 R22, -RZ, R25.H0_H0 ;  /* 0x20000019ff167230 */ /* 0x004fe40000004100 */
[----:B----4-:R-:W-:Y:S02]  /*0a10*/  HADD2.F32 R24, -RZ, R24.H0_H0 ;  /* 0x20000018ff187230 */ /* 0x010fe40000004100 */
[----:B-----5:R-:W-:-:S03]  /*0a20*/  HADD2.F32 R26, -RZ, R26.H0_H0 ;  /* 0x2000001aff1a7230 */ /* 0x020fc60000004100 */
[----:B------:R-:W-:Y:S01]  /*0a30*/  FFMA R23, R23, R24, R12 ;  /* 0x0000001817177223 */ /* 0x000fe2000000000c */
[----:B------:R-:W-:-:S03]  /*0a40*/  HADD2.F32 R18, -RZ, R18.H0_H0 ;  /* 0x20000012ff127230 */ /* 0x000fc60000004100 */
[----:B------:R-:W-:Y:S01]  /*0a50*/  FFMA R22, R22, R26, R23 ;  /* 0x0000001a16167223 */ /* 0x000fe20000000017 */
[----:B------:R-:W-:Y:S02]  /*0a60*/  HADD2.F32 R19, -RZ, R19.H0_H0 ;  /* 0x20000013ff137230 */ /* 0x000fe40000004100 */
        /* <DEDUP_REMOVED lines=15> */
[----:B------:R-:W-:-:S07]  /*0b60*/  FFMA R12, R12, R20, R9 ;  /* 0x000000140c0c7223 */ /* 0x000fce0000000009 */
.L_x_3:
        /* <DEDUP_REMOVED lines=11> */
[----:B------:R-:W-:Y:S01]  /*0c20*/  IADD3.X R14, PT, PT, RZ, RZ, RZ, P0, !PT ;  /* 0x000000ffff0e7210 */ /* 0x000fe200007fe4ff */
[----:B0-----:R-:W-:Y:S01]  /*0c30*/  IMAD.WIDE.U32 R10, R11, 0x2, R2 ;  /* 0x000000020b0a7825 */ /* 0x001fe200078e0002 */
[----:B-1----:R-:W-:-:S04]  /*0c40*/  LEA R2, P0, R13, UR6, 0x1 ;  /* 0x000000060d027c11 */ /* 0x002fc8000f8008ff */
[----:B------:R-:W-:Y:S01]  /*0c50*/  LEA.HI.X R3, R13, UR7, R14, 0x1, P0 ;  /* 0x000000070d037c11 */ /* 0x000fe200080f0c0e */
[----:B------:R-:W3:Y:S01]  /*0c60*/  LDG.E.U16 R10, desc[UR12][R10.64] ;  /* 0x0000000c0a0a7981 */ /* 0x000ee2000c1e1500 */
[----:B--2---:R-:W-:-:S03]  /*0c70*/  IMAD.WIDE R4, R9, 0x2, R4 ;  /* 0x0000000209047825 */ /* 0x004fc600078e0204 */
[----:B------:R-:W2:Y:S04]  /*0c80*/  LDG.E.U16 R14, desc[UR12][R2.64+0x2] ;  /* 0x0000020c020e7981 */ /* 0x000ea8000c1e1500 */
[----:B------:R-:W4:Y:S04]  /*0c90*/  LDG.E.U16 R13, desc[UR12][R4.64] ;  /* 0x0000000c040d7981 */ /* 0x000f28000c1e1500 */
        /* <DEDUP_REMOVED lines=16> */
[----:B------:R-:W-:-:S05]  /*0da0*/  HADD2.F32 R18, -RZ, R18.H0_H0 ;  /* 0x20000012ff127230 */ /* 0x000fca0000004100 */
[----:B------:R-:W-:-:S07]  /*0db0*/  FFMA R12, R18, R19, R9 ;  /* 0x00000013120c7223 */ /* 0x000fce0000000009 */
.L_x_4:
[----:B------:R-:W-:Y:S05]  /*0dc0*/  BRA.U !UP1, `(.L_x_0) ;  /* 0x0000000109587547 */ /* 0x000fea000b800000 */
[----:B------:R-:W0:Y:S01]  /*0dd0*/  LDC.64 R4, c[0x0][0x380] ;  /* 0x0000e000ff047b82 */ /* 0x000e220000000a00 */
[----:B------:R-:W-:Y:S01]  /*0de0*/  IADD3 R9, PT, PT, R6, UR4, RZ ;  /* 0x0000000406097c10 */ /* 0x000fe2000fffe0ff */
[----:B------:R-:W-:Y:S01]  /*0df0*/  UIADD3 UR5, UPT, UPT, -UR5, URZ, URZ ;  /* 0x000000ff05057290 */ /* 0x000fe2000fffe1ff */
[----:B------:R-:W-:-:S05]  /*0e00*/  IADD3 R11, PT, PT, R8, UR4, RZ ;  /* 0x00000004080b7c10 */ /* 0x000fca000fffe0ff */
[----:B------:R-:W1:Y:S01]  /*0e10*/  LDC.64 R2, c[0x0][0x388] ;  /* 0x0000e200ff027b82 */ /* 0x000e620000000a00 */
[----:B0-----:R-:W-:-:S03]  /*0e20*/  IMAD.WIDE.U32 R4, R9, 0x2, R4 ;  /* 0x0000000209047825 */ /* 0x001fc600078e0004 */
[----:B------:R-:W-:Y:S02]  /*0e30*/  MOV R14, R4 ;  /* 0x00000004000e7202 */ /* 0x000fe40000000f00 */
[----:B------:R-:W-:-:S07]  /*0e40*/  MOV R15, R5 ;  /* 0x00000005000f7202 */ /* 0x000fce0000000f00 */
.L_x_5:
[----:B-1----:R-:W-:Y:S01]  /*0e50*/  IMAD.WIDE R4, R11, 0x2, R2 ;  /* 0x000000020b047825 */ /* 0x002fe200078e0202 */
[----:B------:R-:W-:Y:S02]  /*0e60*/  MOV R8, R14 ;  /* 0x0000000e00087202 */ /* 0x000fe40000000f00 */
[----:B------:R-:W-:-:S03]  /*0e70*/  MOV R9, R15 ;  /* 0x0000000f00097202 */ /* 0x000fc60000000f00 */
[----:B------:R-:W2:Y:S04]  /*0e80*/  LDG.E.U16 R4, desc[UR12][R4.64] ;  /* 0x0000000c04047981 */ /* 0x000ea8000c1e1500 */
[----:B------:R-:W3:Y:S01]  /*0e90*/  LDG.E.U16 R6, desc[UR12][R8.64] ;  /* 0x0000000c08067981 */ /* 0x000ee2000c1e1500 */
[----:B------:R-:W-:Y:S01]  /*0ea0*/  UIADD3 UR5, UPT, UPT, UR5, 0x1, URZ ;  /* 0x0000000105057890 */ /* 0x000fe2000fffe0ff */
[----:B------:R-:W-:Y:S02]  /*0eb0*/  IADD3 R14, P0, PT, R14, 0x2, RZ ;  /* 0x000000020e0e7810 */ /* 0x000fe40007f1e0ff */
[----:B------:R-:W-:Y:S01]  /*0ec0*/  IADD3 R11, PT, PT, R11, 0x1, RZ ;  /* 0x000000010b0b7810 */ /* 0x000fe20007ffe0ff */
[----:B------:R-:W-:Y:S01]  /*0ed0*/  UISETP.NE.AND UP0, UPT, UR5, URZ, UPT ;  /* 0x000000ff0500728c */ /* 0x000fe2000bf05270 */
[----:B------:R-:W-:Y:S01]  /*0ee0*/  IADD3.X R15, PT, PT, RZ, R15, RZ, P0, !PT ;  /* 0x0000000fff0f7210 */ /* 0x000fe200007fe4ff */
[----:B--2---:R-:W-:-:S02]  /*0ef0*/  HADD2.F32 R10, -RZ, R4.H0_H0 ;  /* 0x20000004ff0a7230 */ /* 0x004fc40000004100 */
[----:B---3--:R-:W-:-:S05]  /*0f00*/  HADD2.F32 R13, -RZ, R6.H0_H0 ;  /* 0x20000006ff0d7230 */ /* 0x008fca0000004100 */
[----:B------:R-:W-:Y:S01]  /*0f10*/  FFMA R12, R13, R10, R12 ;  /* 0x0000000a0d0c7223 */ /* 0x000fe2000000000c */
[----:B------:R-:W-:Y:S06]  /*0f20*/  BRA.U UP0, `(.L_x_5) ;  /* 0xfffffffd00c87547 */ /* 0x000fec000b83ffff */
.L_x_0:
[----:B------:R-:W0:Y:S01]  /*0f30*/  LDC.64 R2, c[0x0][0x390] ;  /* 0x0000e400ff027b82 */ /* 0x000e220000000a00 */
[----:B------:R-:W-:-:S04]  /*0f40*/  IMAD R7, R7, UR11, R0 ;  /* 0x0000000b07077c24 */ /* 0x000fc8000f8e0200 */
[----:B0-----:R-:W-:-:S05]  /*0f50*/  IMAD.WIDE R2, R7, 0x4, R2 ;  /* 0x0000000407027825 */ /* 0x001fca00078e0202 */
[----:B------:R-:W-:Y:S01]  /*0f60*/  STG.E desc[UR12][R2.64], R12 ;  /* 0x0000000c02007986 */ /* 0x000fe2000c10190c */
[----:B------:R-:W-:Y:S05]  /*0f70*/  EXIT ;  /* 0x000000000000794d */ /* 0x000fea0003800000 */
.L_x_6:
[----:B------:R-:W-:-:S00]  /*0f80*/  BRA `(.L_x_6) ;  /* 0xfffffffc00fc7947 */ /* 0x000fc0000383ffff */
[----:B------:R-:W-:-:S00]  /*0f90*/  NOP ;  /* 0x0000000000007918 */ /* 0x000fc00000000000 */
        /* <DEDUP_REMOVED lines=14> */
.L_x_13:


//--------------------- .text._Z17mma_standard_gemmPK6__halfS1_Pfi --------------------------
	.section	.text._Z17mma_standard_gemmPK6__halfS1_Pfi,"ax",@progbits
	.align	128
        .global         _Z17mma_standard_gemmPK6__halfS1_Pfi
        .type           _Z17mma_standard_gemmPK6__halfS1_Pfi,@function
        .size           _Z17mma_standard_gemmPK6__halfS1_Pfi,(.L_x_14 - _Z17mma_standard_gemmPK6__halfS1_Pfi)
        .other          _Z17mma_standard_gemmPK6__halfS1_Pfi,@"STO_CUDA_ENTRY STV_DEFAULT"
_Z17mma_standard_gemmPK6__halfS1_Pfi:
.text._Z17mma_standard_gemmPK6__halfS1_Pfi:
[----:B------:R-:W-:Y:S01]  /*0000*/  LDC R1, c[0x0][0x37c] ;  /* 0x0000df00ff017b82 */ /* 0x000fe20000000800 */
[----:B------:R-:W0:Y:S01]  /*0010*/  S2R R0, SR_TID.X ;  /* 0x0000000000007919 */ /* 0x000e220000002100 */
[----:B------:R-:W1:Y:S01]  /*0020*/  LDCU.64 UR12, c[0x0][0x380] ;  /* 0x00007000ff0c77ac */ /* 0x000e620008000a00 */
[----:B0-----:R-:W-:-:S13]  /*0030*/  ISETP.GT.U32.AND P0, PT, R0, 0x1f, PT ;  /* 0x0000001f0000780c */ /* 0x001fda0003f04070 */
[----:B-1----:R-:W-:Y:S05]  /*0040*/  @P0 EXIT ;  /* 0x000000000000094d */ /* 0x002fea0003800000 */
[----:B------:R-:W0:Y:S01]  /*0050*/  LDC R0, c[0x0][0x398] ;  /* 0x0000e600ff007b82 */ /* 0x000e220000000800 */
[----:B------:R-:W1:Y:S01]  /*0060*/  LDCU.64 UR10, c[0x0][0x358] ;  /* 0x00006b00ff0a77ac */ /* 0x000e620008000a00 */
[----:B------:R-:W-:Y:S02]  /*0070*/  CS2R R10, SRZ ;  /* 0x00000000000a7805 */ /* 0x000fe4000001ff00 */
[----:B------:R-:W-:Y:S02]  /*0080*/  CS2R R8, SRZ ;  /* 0x0000000000087805 */ /* 0x000fe4000001ff00 */
[----:B------:R-:W-:Y:S02]  /*0090*/  CS2R R6, SRZ ;  /* 0x0000000000067805 */ /* 0x000fe4000001ff00 */
[----:B------:R-:W-:Y:S02]  /*00a0*/  CS2R R4, SRZ ;  /* 0x0000000000047805 */ /* 0x000fe4000001ff00 */
[----:B0-----:R-:W-:-:S13]  /*00b0*/  ISETP.GT.AND P0, PT, R0, RZ, PT ;  /* 0x000000ff0000720c */ /* 0x001fda0003f04270 */
[----:B-1----:R-:W-:Y:S05]  /*00c0*/  @!P0 BRA `(.L_x_7) ;  /* 0x0000000400dc8947 */ /* 0x002fea0003800000 */
[C---:B------:R-:W-:Y:S01]  /*00d0*/  ISETP.GE.U32.AND P0, PT, R0.reuse, 0x31, PT ;  /* 0x000000310000780c */ /* 0x040fe20003f06070 */
[----:B------:R-:W-:Y:S01]  /*00e0*/  VIADD R2, R0, 0xffffffff ;  /* 0xffffffff00027836 */ /* 0x000fe20000000000 */
[----:B------:R-:W-:Y:S01]  /*00f0*/  UMOV UR4, URZ ;  /* 0x000000ff00047c82 */ /* 0x000fe20008000000 */
[----:B------:R-:W-:Y:S02]  /*0100*/  CS2R R10, SRZ ;  /* 0x00000000000a7805 */ /* 0x000fe4000001ff00 */
[----:B------:R-:W-:Y:S02]  /*0110*/  CS2R R8, SRZ ;  /* 0x0000000000087805 */ /* 0x000fe4000001ff00 */
[----:B------:R-:W-:Y:S02]  /*0120*/  CS2R R6, SRZ ;  /* 0x0000000000067805 */ /* 0x000fe4000001ff00 */
[----:B------:R-:W-:Y:S02]  /*0130*/  CS2R R4, SRZ ;  /* 0x0000000000047805 */ /* 0x000fe4000001ff00 */
[----:B------:R-:W-:-:S02]  /*0140*/  LEA.HI R2, R2, 0x1, RZ, 0x1c ;  /* 0x0000000102027811 */ /* 0x000fc400078fe0ff */
[----:B------:R-:W-:Y:S05]  /*0150*/  @!P0 BRA `(.L_x_8) ;  /* 0x0000000400148947 */ /* 0x000fea0003800000 */
[----:B------:R-:W0:Y:S01]  /*0160*/  S2R R3, SR_LANEID ;  /* 0x0000000000037919 */ /* 0x000e220000000000 */
[----:B------:R-:W-:Y:S01]  /*0170*/  SHF.R.U32.HI R26, RZ, 0x1, R0 ;  /* 0x00000001ff1a7819 */ /* 0x000fe20000011600 */
[----:B------:R-:W-:Y:S01]  /*0180*/  IMAD.MOV.U32 R23, RZ, RZ, RZ ;  /* 0x000000ffff177224 */ /* 0x000fe200078e00ff */
[----:B------:R-:W-:Y:S01]  /*0190*/  LOP3.LUT R2, R2, 0x1ffffffc, RZ, 0xc0, !PT ;  /* 0x1ffffffc02027812 */ /* 0x000fe200078ec0ff */
[----:B------:R-:W-:Y:S01]  /*01a0*/  IMAD.MOV.U32 R11, RZ, RZ, RZ ;  /* 0x000000ffff0b7224 */ /* 0x000fe200078e00ff */
[----:B------:R-:W1:Y:S03]  /*01b0*/  LDCU.64 UR8, c[0x0][0x388] ;  /* 0x00007100ff0877ac */ /* 0x000e660008000a00 */
[----:B------:R-:W-:Y:S01]  /*01c0*/  IMAD.MOV R16, RZ, RZ, -R2 ;  /* 0x000000ffff107224 */ /* 0x000fe200078e0a02 */
[----:B------:R-:W-:Y:S01]  /*01d0*/  UMOV UR5, URZ ;  /* 0x000000ff00057c82 */ /* 0x000fe20008000000 */
[----:B------:R-:W-:Y:S01]  /*01e0*/  UMOV UR4, URZ ;  /* 0x000000ff00047c82 */ /* 0x000fe20008000000 */
[----:B0-----:R-:W-:-:S02]  /*01f0*/  LOP3.LUT R22, R3, 0x3, RZ, 0xc0, !PT ;  /* 0x0000000303167812 */ /* 0x001fc400078ec0ff */
[----:B------:R-:W-:-:S05]  /*0200*/  SHF.R.U32.HI R3, RZ, 0x2, R3 ;  /* 0x00000002ff037819 */ /* 0x000fca0000011603 */
[----:B------:R-:W-:-:S04]  /*0210*/  IMAD.WIDE.U32 R26, R3, R26, R22 ;  /* 0x0000001a031a7225 */ /* 0x000fc800078e0016 */
[----:B------:R-:W-:Y:S01]  /*0220*/  IMAD.WIDE.U32 R22, R3, 0x8, R22 ;  /* 0x0000000803167825 */ /* 0x000fe200078e0016 */
[----:B------:R-:W-:-:S04]  /*0230*/  SHF.L.U64.HI R2, R26, 0x2, R27 ;  /* 0x000000021a027819 */ /* 0x000fc8000001021b */
[----:B-1----:R-:W-:-:S07]  /*0240*/  SHF.L.U64.HI R3, R22, 0x2, R23 ;  /* 0x0000000216037819 */ /* 0x002fce0000010217 */
.L_x_9:
[----:B------:R-:W-:Y:S01]  /*0250*/  UIMAD.WIDE.U32 UR6, UR5, 0x2, UR8 ;  /* 0x00000002050678a5 */ /* 0x000fe2000f8e0008 */
[----:B------:R-:W-:-:S04]  /*0260*/  LEA R24, P0, R26, UR12, 0x2 ;  /* 0x0000000c1a187c11 */ /* 0x000fc8000f8010ff */
[----:B------:R-:W-:Y:S02]  /*0270*/  IADD3.X R25, PT, PT, R2, UR13, RZ, P0, !PT ;  /* 0x0000000d02197c10 */ /* 0x000fe400087fe4ff */
[----:B------:R-:W-:Y:S01]  /*0280*/  LEA R18, P1, R22, UR6, 0x2 ;  /* 0x0000000616127c11 */ /* 0x000fe2000f8210ff */
[----:B------:R-:W-:-:S03]  /*0290*/  IMAD.WIDE.U32 R28, R0, 0x10, R24 ;  /* 0x00000010001c7825 */ /* 0x000fc600078e0018 */
[----:B------:R-:W-:Y:S01]  /*02a0*/  IADD3.X R19, PT, PT, R3, UR7, RZ, P1, !PT ;  /* 0x0000000703137c10 */ /* 0x000fe20008ffe4ff */
[----:B------:R-:W2:Y:S04]  /*02b0*/  LDG.E R12, desc[UR10][R24.64] ;  /* 0x0000000a180c7981 */ /* 0x000ea8000c1e1900 */
[----:B------:R-:W2:Y:S04]  /*02c0*/  LDG.E R14, desc[UR10][R24.64+0x10] ;  /* 0x0000100a180e7981 */ /* 0x000ea8000c1e1900 */
[----:B------:R-:W2:Y:S04]  /*02d0*/  LDG.E R20, desc[UR10][R18.64] ;  /* 0x0000000a12147981 */ /* 0x000ea8000c1e1900 */
[----:B------:R-:W2:Y:S04]  /*02e0*/  LDG.E R21, desc[UR10][R18.64+0x10] ;  /* 0x0000100a12157981 */ /* 0x000ea8000c1e1900 */
[----:B------:R-:W2:Y:S04]  /*02f0*/  LDG.E R13, desc[UR10][R28.64] ;  /* 0x0000000a1c0d7981 */ /* 0x000ea8000c1e1900 */
[----:B------:R-:W2:Y:S02]  /*0300*/  LDG.E R15, desc[UR10][R28.64+0x10] ;  /* 0x0000100a1c0f7981 */ /* 0x000ea4000c1e1900 */
[C---:B--2---:R-:W-:Y:S02]  /*0310*/  HMMA.16816.F32 R4, R12.reuse, R20, R4 ;  /* 0x000000140c04723c */ /* 0x044fe40000001804 */
[----:B------:R-:W2:Y:S04]  /*0320*/  LDG.E R20, desc[UR10][R18.64+0x100] ;  /* 0x0001000a12147981 */ /* 0x000ea8000c1e1900 */
[----:B------:R-:W2:Y:S02]  /*0330*/  LDG.E R21, desc[UR10][R18.64+0x110] ;  /* 0x0001100a12157981 */ /* 0x000ea4000c1e1900 */
[----:B--2---:R-:W-:Y:S02]  /*0340*/  HMMA.16816.F32 R8, R12, R20, R8 ;  /* 0x000000140c08723c */ /* 0x004fe40000001808 */
        /* <DEDUP_REMOVED lines=16> */
[----:B--2---:R-:W-:Y:S02]  /*0450*/  HMMA.16816.F32 R4, R12, R20, R4 ;  /* 0x000000140c04723c */ /* 0x004fe40000001804 */
[----:B------:R-:W2:Y:S04]  /*0460*/  LDG.E R20, desc[UR10][R18.64+0x500] ;  /* 0x0005000a12147981 */ /* 0x000ea8000c1e1900 */
[----:B------:R-:W2:Y:S01]  /*0470*/  LDG.E R21, desc[UR10][R18.64+0x510] ;  /* 0x0005100a12157981 */ /* 0x000ea2000c1e1900 */
[----:B------:R-:W-:-:S05]  /*0480*/  VIADD R16, R16, 0x4 ;  /* 0x0000000410107836 */ /* 0x000fca0000000000 */
[----:B------:R-:W-:Y:S01]  /*0490*/  ISETP.NE.AND P0, PT, R16, RZ, PT ;  /* 0x000000ff1000720c */ /* 0x000fe20003f05270 */
[----:B--2---:R-:W-:Y:S01]  /*04a0*/  HMMA.16816.F32 R8, R12, R20, R8 ;  /* 0x000000140c08723c */ /* 0x004fe20000001808 */
[----:B------:R-:W2:Y:S04]  /*04b0*/  LDG.E R12, desc[UR10][R24.64+0x60] ;  /* 0x0000600a180c7981 */ /* 0x000ea8000c1e1900 */
[----:B------:R-:W2:Y:S04]  /*04c0*/  LDG.E R14, desc[UR10][R24.64+0x70] ;  /* 0x0000700a180e7981 */ /* 0x000ea8000c1e1900 */
[----:B------:R-:W2:Y:S04]  /*04d0*/  LDG.E R13, desc[UR10][R28.64+0x60] ;  /* 0x0000600a1c0d7981 */ /* 0x000ea8000c1e1900 */
[----:B------:R-:W2:Y:S04]  /*04e0*/  LDG.E R15, desc[UR10][R28.64+0x70] ;  /* 0x0000700a1c0f7981 */ /* 0x000ea8000c1e1900 */
[----:B------:R-:W2:Y:S04]  /*04f0*/  LDG.E R24, desc[UR10][R18.64+0x600] ;  /* 0x0006000a12187981 */ /* 0x000ea8000c1e1900 */
[----:B------:R-:W2:Y:S04]  /*0500*/  LDG.E R25, desc[UR10][R18.64+0x610] ;  /* 0x0006100a12197981 */ /* 0x000ea8000c1e1900 */
[----:B------:R-:W3:Y:S04]  /*0510*/  LDG.E R20, desc[UR10][R18.64+0x700] ;  /* 0x0007000a12147981 */ /* 0x000ee8000c1e1900 */
[----:B------:R-:W3:Y:S01]  /*0520*/  LDG.E R21, desc[UR10][R18.64+0x710] ;  /* 0x0007100a12157981 */ /* 0x000ee2000c1e1900 */
[----:B------:R-:W-:-:S02]  /*0530*/  UIADD3 UR12, UP0, UPT, UR12, 0x80, URZ ;  /* 0x000000800c0c7890 */ /* 0x000fc4000ff1e0ff */
[----:B------:R-:W-:Y:S02]  /*0540*/  UIADD3 UR4, UPT, UPT, UR4, 0x40, URZ ;  /* 0x0000004004047890 */ /* 0x000fe4000fffe0ff */
[----:B------:R-:W-:Y:S02]  /*0550*/  UIADD3 UR5, UPT, UPT, UR5, 0x400, URZ ;  /* 0x0000040005057890 */ /* 0x000fe4000fffe0ff */
[----:B------:R-:W-:Y:S01]  /*0560*/  UIADD3.X UR13, UPT, UPT, URZ, UR13, URZ, UP0, !UPT ;  /* 0x0000000dff0d7290 */ /* 0x000fe200087fe4ff */
[C---:B--2---:R-:W-:Y:S08]  /*0570*/  HMMA.16816.F32 R4, R12.reuse, R24, R4 ;  /* 0x000000180c04723c */ /* 0x044ff00000001804 */
[----:B---3--:R-:W-:Y:S01]  /*0580*/  HMMA.16816.F32 R8, R12, R20, R8 ;  /* 0x000000140c08723c */ /* 0x008fe20000001808 */
[----:B------:R-:W-:-:S04]  /*0590*/  NOP ;  /* 0x0000000000007918 */ /* 0x000fc80000000000 */
[----:B------:R-:W-:-:S15]  /*05a0*/  @P0 BRA `(.L_x_9) ;  /* 0xfffffffc00280947 */ /* 0x000fde000383ffff */
.L_x_8:
[----:B------:R-:W-:-:S05]  /*05b0*/  VIADD R2, R0, 0xffffffff ;  /* 0xffffffff00027836 */ /* 0x000fca0000000000 */
[----:B------:R-:W-:-:S04]  /*05c0*/  LEA.HI R2, R2, 0x1, RZ, 0x1c ;  /* 0x0000000102027811 */ /* 0x000fc800078fe0ff */
[----:B------:R-:W-:-:S13]  /*05d0*/  LOP3.LUT P0, R24, R2, 0x3, RZ, 0xc0, !PT ;  /* 0x0000000302187812 */ /* 0x000fda000780c0ff */
[----:B------:R-:W-:Y:S05]  /*05e0*/  @!P0 BRA `(.L_x_7) ;  /* 0x0000000000948947 */ /* 0x000fea0003800000 */
[----:B------:R-:W0:Y:S01]  /*05f0*/  S2R R3, SR_LANEID ;  /* 0x0000000000037919 */ /* 0x000e220000000000 */
[----:B------:R-:W1:Y:S01]  /*0600*/  LDCU.64 UR6, c[0x0][0x380] ;  /* 0x00007000ff0677ac */ /* 0x000e620008000a00 */
[----:B------:R-:W-:Y:S01]  /*0610*/  SHF.R.U32.HI R16, RZ, 0x1, R0 ;  /* 0x00000001ff107819 */ /* 0x000fe20000011600 */
[----:B------:R-:W-:Y:S01]  /*0620*/  IMAD.MOV R24, RZ, RZ, -R24 ;  /* 0x000000ffff187224 */ /* 0x000fe200078e0a18 */
[----:B------:R-:W2:Y:S01]  /*0630*/  LDCU.64 UR14, c[0x0][0x388] ;  /* 0x00007100ff0e77ac */ /* 0x000ea20008000a00 */
[----:B-1----:R-:W-:Y:S02]  /*0640*/  UIMAD.WIDE.U32 UR6, UR4, 0x2, UR6 ;  /* 0x00000002040678a5 */ /* 0x002fe4000f8e0006 */
[----:B------:R-:W-:Y:S01]  /*0650*/  USHF.L.U32 UR4, UR4, 0x4, URZ ;  /* 0x0000000404047899 */ /* 0x000fe200080006ff */
[----:B0-----:R-:W-:Y:S02]  /*0660*/  LOP3.LUT R2, R3, 0x3, RZ, 0xc0, !PT ;  /* 0x0000000303027812 */ /* 0x001fe400078ec0ff */
[----:B------:R-:W-:Y:S01]  /*0670*/  SHF.R.U32.HI R13, RZ, 0x2, R3 ;  /* 0x00000002ff0d7819 */ /* 0x000fe20000011603 */
[----:B------:R-:W-:-:S04]  /*0680*/  IMAD.MOV.U32 R3, RZ, RZ, RZ ;  /* 0x000000ffff037224 */ /* 0x000fc800078e00ff */
[----:B------:R-:W-:-:S04]  /*0690*/  IMAD.WIDE.U32 R16, R13, R16, R2 ;  /* 0x000000100d107225 */ /* 0x000fc800078e0002 */
[----:B------:R-:W-:Y:S01]  /*06a0*/  IMAD.WIDE.U32 R2, R13, 0x8, R2 ;  /* 0x000000080d027825 */ /* 0x000fe200078e0002 */
[----:B------:R-:W-:-:S04]  /*06b0*/  SHF.L.U64.HI R28, R16, 0x2, R17 ;  /* 0x00000002101c7819 */ /* 0x000fc80000010211 */
[----:B--2---:R-:W-:-:S07]  /*06c0*/  SHF.L.U64.HI R25, R2, 0x2, R3 ;  /* 0x0000000202197819 */ /* 0x004fce0000010203 */
.L_x_10:
        /* <DEDUP_REMOVED lines=11> */
[----:B------:R-:W3:Y:S04]  /*0780*/  LDG.E R22, desc[UR10][R18.64+0x100] ;  /* 0x0001000a12167981 */ /* 0x000ee8000c1e1900 */
[----:B------:R-:W2:Y:S04]  /*0790*/  LDG.E R15, desc[UR10][R26.64+0x10] ;  /* 0x0000100a1a0f7981 */ /* 0x000ea8000c1e1900 */
[----:B------:R-:W3:Y:S01]  /*07a0*/  LDG.E R23, desc[UR10][R18.64+0x110] ;  /* 0x0001100a12177981 */ /* 0x000ee2000c1e1900 */
[----:B------:R-:W-:-:S05]  /*07b0*/  VIADD R24, R24, 0x1 ;  /* 0x0000000118187836 */ /* 0x000fca0000000000 */
[----:B------:R-:W-:Y:S01]  /*07c0*/  ISETP.NE.AND P0, PT, R24, RZ, PT ;  /* 0x000000ff1800720c */ /* 0x000fe20003f05270 */
[----:B------:R-:W-:Y:S02]  /*07d0*/  UIADD3 UR6, UP0, UPT, UR6, 0x20, URZ ;  /* 0x0000002006067890 */ /* 0x000fe4000ff1e0ff */
[----:B------:R-:W-:Y:S02]  /*07e0*/  UIADD3 UR4, UPT, UPT, UR4, 0x100, URZ ;  /* 0x0000010004047890 */ /* 0x000fe4000fffe0ff */
[----:B------:R-:W-:Y:S01]  /*07f0*/  UIADD3.X UR7, UPT, UPT, URZ, UR7, URZ, UP0, !UPT ;  /* 0x00000007ff077290 */ /* 0x000fe200087fe4ff */
[C---:B--2---:R-:W-:Y:S08]  /*0800*/  HMMA.16816.F32 R4, R12.reuse, R20, R4 ;  /* 0x000000140c04723c */ /* 0x044ff00000001804 */
[----:B---3--:R-:W-:Y:S01]  /*0810*/  HMMA.16816.F32 R8, R12, R22, R8 ;  /* 0x000000160c08723c */ /* 0x008fe20000001808 */
[----:B------:R-:W-:-:S04]  /*0820*/  NOP ;  /* 0x0000000000007918 */ /* 0x000fc80000000000 */
[----:B------:R-:W-:-:S15]  /*0830*/  @P0 BRA `(.L_x_10) ;  /* 0xfffffffc00a40947 */ /* 0x000fde000383ffff */
.L_x_7:
[----:B------:R-:W0:Y:S01]  /*0840*/  S2R R0, SR_LANEID ;  /* 0x0000000000007919 */ /* 0x000e220000000000 */
[----:B------:R-:W1:Y:S01]  /*0850*/  LDCU.64 UR4, c[0x0][0x390] ;  /* 0x00007200ff0477ac */ /* 0x000e620008000a00 */
[----:B------:R-:W-:Y:S01]  /*0860*/  IMAD.MOV.U32 R3, RZ, RZ, RZ ;  /* 0x000000ffff037224 */ /* 0x000fe200078e00ff */
[----:B0-----:R-:W-:Y:S02]  /*0870*/  LOP3.LUT R2, R0, 0x3, RZ, 0xc0, !PT ;  /* 0x0000000300027812 */ /* 0x001fe400078ec0ff */
[----:B------:R-:W-:-:S05]  /*0880*/  SHF.R.U32.HI R13, RZ, 0x2, R0 ;  /* 0x00000002ff0d7819 */ /* 0x000fca0000011600 */
[----:B------:R-:W-:-:S03]  /*0890*/  IMAD.WIDE.U32 R12, R13, 0x8, R2 ;  /* 0x000000080d0c7825 */ /* 0x000fc600078e0002 */
[----:B-1----:R-:W-:-:S04]  /*08a0*/  LEA R2, P0, R12, UR4, 0x3 ;  /* 0x000000040c027c11 */ /* 0x002fc8000f8018ff */
[----:B------:R-:W-:-:S05]  /*08b0*/  LEA.HI.X R3, R12, UR5, R13, 0x3, P0 ;  /* 0x000000050c037c11 */ /* 0x000fca00080f1c0d */
[----:B------:R-:W-:Y:S04]  /*08c0*/  STG.E.64 desc[UR10][R2.64], R4 ;  /* 0x0000000402007986 */ /* 0x000fe8000c101b0a */
[----:B------:R-:W-:Y:S04]  /*08d0*/  STG.E.64 desc[UR10][R2.64+0x200], R6 ;  /* 0x0002000602007986 */ /* 0x000fe8000c101b0a */
[----:B------:R-:W-:Y:S04]  /*08e0*/  STG.E.64 desc[UR10][R2.64+0x20], R8 ;  /* 0x0000200802007986 */ /* 0x000fe8000c101b0a */
[----:B------:R-:W-:Y:S01]  /*08f0*/  STG.E.64 desc[UR10][R2.64+0x220], R10 ;  /* 0x0002200a02007986 */ /* 0x000fe2000c101b0a */
[----:B------:R-:W-:Y:S05]  /*0900*/  EXIT ;  /* 0x000000000000794d */ /* 0x000fea0003800000 */
.L_x_11:
        /* <DEDUP_REMOVED lines=15> */
.L_x_14:


//--------------------- .text._Z23mma_16x16x32_simulationPK6__halfS1_Pf --------------------------
	.section	.text._Z23mma_16x16x32_simulationPK6__halfS1_Pf,"ax",@progbits
	.align	128
        .global         _Z23mma_16x16x32_simulationPK6__halfS1_Pf
        .type           _Z23mma_16x16x32_simulationPK6__halfS1_Pf,@function
        .size           _Z23mma_16x16x32_simulationPK6__halfS1_Pf,(.L_x_15 - _Z23mma_16x16x32_simulationPK6__halfS1_Pf)
        .other          _Z23mma_16x16x32_simulationPK6__halfS1_Pf,@"STO_CUDA_ENTRY STV_DEFAULT"
_Z23mma_16x16x32_simulationPK6__halfS1_Pf:
.text._Z23mma_16x16x32_simulationPK6__halfS1_Pf:
[----:B------:R-:W-:Y:S01]  /*0000*/  LDC R1, c[0x0][0x37c] ;  /* 0x0000df00ff017b82 */ /* 0x000fe20000000800 */
[----:B------:R-:W0:Y:S02]  /*0010*/  S2R R0, SR_TID.X ;  /* 0x0000000000007919 */ /* 0x000e240000002100 */
[----:B0-----:R-:W-:-:S13]  /*0020*/  ISETP.GT.U32.AND P0, PT, R0, 0x1f, PT ;  /* 0x0000001f0000780c */ /* 0x001fda0003f04070 */
[----:B------:R-:W-:Y:S05]  /*0030*/  @P0 EXIT ;  /* 0x000000000000094d */ /* 0x000fea0003800000 */
[----:B------:R-:W0:Y:S01]  /*0040*/  S2R R5, SR_LANEID ;  /* 0x0000000000057919 */ /* 0x000e220000000000 */
[----:B------:R-:W1:Y:S01]  /*0050*/  LDCU.128 UR8, c[0x0][0x380] ;  /* 0x00007000ff0877ac */ /* 0x000e620008000c00 */
[----:B------:R-:W-:Y:S01]  /*0060*/  IMAD.MOV.U32 R3, RZ, RZ, RZ ;  /* 0x000000ffff037224 */ /* 0x000fe200078e00ff */
[----:B------:R-:W2:Y:S01]  /*0070*/  LDCU.64 UR12, c[0x0][0x358] ;  /* 0x00006b00ff0c77ac */ /* 0x000ea20008000a00 */
[----:B-1----:R-:W-:Y:S01]  /*0080*/  UIADD3 UR5, UP0, UPT, UR8, 0x20, URZ ;  /* 0x0000002008057890 */ /* 0x002fe2000ff1e0ff */
[----:B0-----:R-:W-:Y:S02]  /*0090*/  LOP3.LUT R2, R5, 0x3, RZ, 0xc0, !PT ;  /* 0x0000000305027812 */ /* 0x001fe400078ec0ff */
[----:B------:R-:W-:-:S05]  /*00a0*/  SHF.R.U32.HI R5, RZ, 0x2, R5 ;  /* 0x00000002ff057819 */ /* 0x000fca0000011605 */
[----:B------:R-:W-:-:S04]  /*00b0*/  IMAD.WIDE.U32 R6, R5, 0x10, R2 ;  /* 0x0000001005067825 */ /* 0x000fc800078e0002 */
[----:B------:R-:W-:Y:S01]  /*00c0*/  IMAD.WIDE.U32 R2, R5, 0x8, R2 ;  /* 0x0000000805027825 */ /* 0x000fe200078e0002 */
[----:B------:R-:W-:Y:S02]  /*00d0*/  LEA R4, P0, R6, UR8, 0x2 ;  /* 0x0000000806047c11 */ /* 0x000fe4000f8010ff */
[----:B------:R-:W-:Y:S02]  /*00e0*/  LEA R8, P1, R2, UR10, 0x2 ;  /* 0x0000000a02087c11 */ /* 0x000fe4000f8210ff */
[----:B------:R-:W-:Y:S02]  /*00f0*/  LEA.HI.X R5, R6, UR9, R7, 0x2, P0 ;  /* 0x0000000906057c11 */ /* 0x000fe400080f1407 */
[----:B------:R-:W-:-:S03]  /*0100*/  LEA.HI.X R9, R2, UR11, R3, 0x2, P1 ;  /* 0x0000000b02097c11 */ /* 0x000fc600088f1403 */
[----:B--2---:R-:W2:Y:S04]  /*0110*/  LDG.E R12, desc[UR12][R4.64] ;  /* 0x0000000c040c7981 */ /* 0x004ea8000c1e1900 */
[----:B------:R-:W2:Y:S04]  /*0120*/  LDG.E R13, desc[UR12][R4.64+0x200] ;  /* 0x0002000c040d7981 */ /* 0x000ea8000c1e1900 */
[----:B------:R-:W2:Y:S04]  /*0130*/  LDG.E R14, desc[UR12][R4.64+0x10] ;  /* 0x0000100c040e7981 */ /* 0x000ea8000c1e1900 */
[----:B------:R-:W2:Y:S01]  /*0140*/  LDG.E R15, desc[UR12][R4.64+0x210] ;  /* 0x0002100c040f7981 */ /* 0x000ea2000c1e1900 */
[----:B------:R-:W-:-:S03]  /*0150*/  UIADD3.X UR6, UPT, UPT, URZ, UR9, URZ, UP0, !UPT ;  /* 0x00000009ff067290 */ /* 0x000fc600087fe4ff */
[----:B------:R-:W2:Y:S04]  /*0160*/  LDG.E R10, desc[UR12][R8.64] ;  /* 0x0000000c080a7981 */ /* 0x000ea8000c1e1900 */
[----:B------:R-:W2:Y:S04]  /*0170*/  LDG.E R11, desc[UR12][R8.64+0x10] ;  /* 0x0000100c080b7981 */ /* 0x000ea8000c1e1900 */
[----:B------:R-:W3:Y:S04]  /*0180*/  LDG.E R18, desc[UR12][R8.64+0x100] ;  /* 0x0001000c08127981 */ /* 0x000ee8000c1e1900 */
[----:B------:R2:W3:Y:S01]  /*0190*/  LDG.E R19, desc[UR12][R8.64+0x110] ;  /* 0x0001100c08137981 */ /* 0x0004e2000c1e1900 */
[----:B------:R-:W-:Y:S01]  /*01a0*/  UIADD3 UR4, UP0, UPT, UR10, 0x200, URZ ;  /* 0x000002000a047890 */ /* 0x000fe2000ff1e0ff */
[----:B------:R-:W-:-:S03]  /*01b0*/  LEA R20, P0, R6, UR5, 0x2 ;  /* 0x0000000506147c11 */ /* 0x000fc6000f8010ff */
[----:B------:R-:W-:Y:S01]  /*01c0*/  UIADD3.X UR5, UPT, UPT, URZ, UR11, URZ, UP0, !UPT ;  /* 0x0000000bff057290 */ /* 0x000fe200087fe4ff */
[----:B------:R-:W-:Y:S02]  /*01d0*/  LEA.HI.X R21, R6, UR6, R7, 0x2, P0 ;  /* 0x0000000606157c11 */ /* 0x000fe400080f1407 */
[----:B------:R-:W-:-:S03]  /*01e0*/  LEA R22, P0, R2, UR4, 0x2 ;  /* 0x0000000402167c11 */ /* 0x000fc6000f8010ff */
[----:B------:R-:W4:Y:S01]  /*01f0*/  LDG.E R4, desc[UR12][R20.64] ;  /* 0x0000000c14047981 */ /* 0x000f22000c1e1900 */
[----:B------:R-:W-:-:S03]  /*0200*/  LEA.HI.X R23, R2, UR5, R3, 0x2, P0 ;  /* 0x0000000502177c11 */ /* 0x000fc600080f1403 */
[----:B------:R-:W4:Y:S01]  /*0210*/  LDG.E R5, desc[UR12][R20.64+0x200] ;  /* 0x0002000c14057981 */ /* 0x000f22000c1e1900 */
[----:B------:R-:W0:Y:S03]  /*0220*/  LDCU.64 UR4, c[0x0][0x390] ;  /* 0x00007200ff0477ac */ /* 0x000e260008000a00 */
[----:B------:R-:W4:Y:S04]  /*0230*/  LDG.E R6, desc[UR12][R20.64+0x10] ;  /* 0x0000100c14067981 */ /* 0x000f28000c1e1900 */
[----:B------:R-:W4:Y:S04]  /*0240*/  LDG.E R7, desc[UR12][R20.64+0x210] ;  /* 0x0002100c14077981 */ /* 0x000f28000c1e1900 */
[----:B------:R-:W4:Y:S04]  /*0250*/  LDG.E R24, desc[UR12][R22.64] ;  /* 0x0000000c16187981 */ /* 0x000f28000c1e1900 */
[----:B------:R-:W4:Y:S04]  /*0260*/  LDG.E R25, desc[UR12][R22.64+0x10] ;  /* 0x0000100c16197981 */ /* 0x000f28000c1e1900 */
[----:B------:R-:W5:Y:S04]  /*0270*/  LDG.E R16, desc[UR12][R22.64+0x100] ;  /* 0x0001000c16107981 */ /* 0x000f68000c1e1900 */
[----:B------:R-:W5:Y:S01]  /*0280*/  LDG.E R17, desc[UR12][R22.64+0x110] ;  /* 0x0001100c16117981 */ /* 0x000f62000c1e1900 */
[C---:B--2---:R-:W-:Y:S08]  /*0290*/  HMMA.16816.F32 R8, R12.reuse, R10, RZ ;  /* 0x0000000a0c08723c */ /* 0x044ff000000018ff */
[----:B---3--:R-:W-:-:S12]  /*02a0*/  HMMA.16816.F32 R12, R12, R18, RZ ;  /* 0x000000120c0c723c */ /* 0x008fd800000018ff */
[C---:B----4-:R-:W-:Y:S08]  /*02b0*/  HMMA.16816.F32 R8, R4.reuse, R24, R8 ;  /* 0x000000180408723c */ /* 0x050ff00000001808 */
[----:B-----5:R-:W-:Y:S01]  /*02c0*/  HMMA.16816.F32 R12, R4, R16, R12 ;  /* 0x00000010040c723c */ /* 0x020fe2000000180c */
[----:B0-----:R-:W-:-:S04]  /*02d0*/  LEA R4, P0, R2, UR4, 0x3 ;  /* 0x0000000402047c11 */ /* 0x001fc8000f8018ff */
[----:B------:R-:W-:-:S06]  /*02e0*/  LEA.HI.X R5, R2, UR5, R3, 0x3, P0 ;  /* 0x0000000502057c11 */ /* 0x000fcc00080f1c03 */
[----:B------:R-:W-:Y:S04]  /*02f0*/  STG.E.64 desc[UR12][R4.64], R8 ;  /* 0x0000000804007986 */ /* 0x000fe8000c101b0c */
[----:B------:R-:W-:Y:S04]  /*0300*/  STG.E.64 desc[UR12][R4.64+0x200], R10 ;  /* 0x0002000a04007986 */ /* 0x000fe8000c101b0c */
[----:B------:R-:W-:Y:S04]  /*0310*/  STG.E.64 desc[UR12][R4.64+0x20], R12 ;  /* 0x0000200c04007986 */ /* 0x000fe8000c101b0c */
[----:B------:R-:W-:Y:S01]  /*0320*/  STG.E.64 desc[UR12][R4.64+0x220], R14 ;  /* 0x0002200e04007986 */ /* 0x000fe2000c101b0c */
[----:B------:R-:W-:Y:S05]  /*0330*/  EXIT ;  /* 0x000000000000794d */ /* 0x000fea0003800000 */
.L_x_12:
        /* <DEDUP_REMOVED lines=12> */
.L_x_15:


//--------------------- .nv.shared.reserved.0     --------------------------
	.section	.nv.shared.reserved.0,"aw",@nobits
	.weak		__nv_reservedSMEM_offset_0_alias
	.size		__nv_reservedSMEM_offset_0_alias, 0, 64
	.other		__nv_reservedSMEM_offset_0_alias,@"STO_CUDA_RESERVED_SHARED STV_DEFAULT"
__nv_reservedSMEM_offset_0_alias:
	.zero		0
	.zero		64


//--------------------- .nv.constant0._Z17gpu_software_gemmPK6__halfS1_Pfiii --------------------------
	.section	.nv.constant0._Z17gpu_software_gemmPK6__halfS1_Pfiii,"a",@progbits
	.sectionflags	@""
	.align	4
.nv.constant0._Z17gpu_software_gemmPK6__halfS1_Pfiii:
	.zero		932


//--------------------- .nv.constant0._Z17mma_standard_gemmPK6__halfS1_Pfi --------------------------
	.section	.nv.constant0._Z17mma_standard_gemmPK6__halfS1_Pfi,"a",@progbits
	.sectionflags	@""
	.align	4
.nv.constant0._Z17mma_standard_gemmPK6__halfS1_Pfi:
	.zero		924


//--------------------- .nv.constant0._Z23mma_16x16x32_simulationPK6__halfS1_Pf --------------------------
	.section	.nv.constant0._Z23mma_16x16x32_simulationPK6__halfS1_Pf,"a",@progbits
	.sectionflags	@""
	.align	4
.nv.constant0._Z23mma_16x16x32_simulationPK6__halfS1_Pf:
	.zero		920


//--------------------- SYMBOLS --------------------------

	.type		.nv.reservedSmem.offset0,@object
	.size		.nv.reservedSmem.offset0,0x4
